//
// Generated by NVIDIA NVVM Compiler
//
// Compiler Build ID: CL-36424714
// Cuda compilation tools, release 13.0, V13.0.88
// Based on NVVM 20.0.0
//

.version 9.0
.target sm_100
.address_size 64

.extern .func  (.param .b64 func_retval0) malloc
(
	.param .b64 malloc_param_0
)
;

.func _Z26multiplyKernelKaratsubaRecPiPKiS1_i(
	.param .b64 _Z26multiplyKernelKaratsubaRecPiPKiS1_i_param_0,
	.param .b64 _Z26multiplyKernelKaratsubaRecPiPKiS1_i_param_1,
	.param .b64 _Z26multiplyKernelKaratsubaRecPiPKiS1_i_param_2,
	.param .b32 _Z26multiplyKernelKaratsubaRecPiPKiS1_i_param_3
)
{
	.reg .pred 	%p<10>;
	.reg .b32 	%r<100>;
	.reg .b64 	%rd<97>;

	ld.param.u64 	%rd56, [_Z26multiplyKernelKaratsubaRecPiPKiS1_i_param_1];
	ld.param.u32 	%r20, [_Z26multiplyKernelKaratsubaRecPiPKiS1_i_param_3];
	setp.gt.s32 	%p1, %r20, 1;
	@%p1 bra 	$L__BB0_2;
	ld.param.u64 	%rd80, [_Z26multiplyKernelKaratsubaRecPiPKiS1_i_param_2];
	ld.param.u64 	%rd76, [_Z26multiplyKernelKaratsubaRecPiPKiS1_i_param_0];
	ld.u32 	%r87, [%rd56];
	ld.u32 	%r88, [%rd80];
	mul.lo.s32 	%r89, %r88, %r87;
	st.u32 	[%rd76], %r89;
	bra.uni 	$L__BB0_14;
$L__BB0_2:
	ld.param.u32 	%r90, [_Z26multiplyKernelKaratsubaRecPiPKiS1_i_param_3];
	ld.param.u64 	%rd77, [_Z26multiplyKernelKaratsubaRecPiPKiS1_i_param_2];
	shr.u32 	%r1, %r90, 1;
	shl.b32 	%r22, %r1, 2;
	cvt.u64.u32 	%rd58, %r22;
	{ // callseq 0, 0
	.param .b64 param0;
	st.param.b64 	[param0], %rd58;
	.param .b64 retval0;
	call.uni (retval0), 
	malloc, 
	(
	param0
	);
	ld.param.b64 	%rd59, [retval0];
	} // callseq 0
	{ // callseq 1, 0
	.param .b64 param0;
	st.param.b64 	[param0], %rd58;
	.param .b64 retval0;
	call.uni (retval0), 
	malloc, 
	(
	param0
	);
	ld.param.b64 	%rd60, [retval0];
	} // callseq 1
	{ // callseq 2, 0
	.param .b64 param0;
	st.param.b64 	[param0], %rd58;
	.param .b64 retval0;
	call.uni (retval0), 
	malloc, 
	(
	param0
	);
	ld.param.b64 	%rd61, [retval0];
	} // callseq 2
	{ // callseq 3, 0
	.param .b64 param0;
	st.param.b64 	[param0], %rd58;
	.param .b64 retval0;
	call.uni (retval0), 
	malloc, 
	(
	param0
	);
	ld.param.b64 	%rd62, [retval0];
	} // callseq 3
	{ // callseq 4, 0
	.param .b64 param0;
	st.param.b64 	[param0], %rd58;
	.param .b64 retval0;
	call.uni (retval0), 
	malloc, 
	(
	param0
	);
	ld.param.b64 	%rd63, [retval0];
	} // callseq 4
	mul.wide.u32 	%rd64, %r1, 4;
	add.s64 	%rd65, %rd56, %rd64;
	add.s64 	%rd66, %rd77, %rd64;
	{ // callseq 5, 0
	.param .b64 param0;
	st.param.b64 	[param0], %rd60;
	.param .b64 param1;
	st.param.b64 	[param1], %rd56;
	.param .b64 param2;
	st.param.b64 	[param2], %rd77;
	.param .b32 param3;
	st.param.b32 	[param3], %r1;
	call.uni 
	_Z26multiplyKernelKaratsubaRecPiPKiS1_i, 
	(
	param0, 
	param1, 
	param2, 
	param3
	);
	} // callseq 5
	sub.s32 	%r23, %r90, %r1;
	{ // callseq 6, 0
	.param .b64 param0;
	st.param.b64 	[param0], %rd62;
	.param .b64 param1;
	st.param.b64 	[param1], %rd65;
	.param .b64 param2;
	st.param.b64 	[param2], %rd66;
	.param .b32 param3;
	st.param.b32 	[param3], %r23;
	call.uni 
	_Z26multiplyKernelKaratsubaRecPiPKiS1_i, 
	(
	param0, 
	param1, 
	param2, 
	param3
	);
	} // callseq 6
	add.s32 	%r2, %r1, -1;
	setp.lt.u32 	%p2, %r2, 3;
	mov.b32 	%r95, 0;
	@%p2 bra 	$L__BB0_5;
	ld.param.u32 	%r91, [_Z26multiplyKernelKaratsubaRecPiPKiS1_i_param_3];
	ld.param.u64 	%rd78, [_Z26multiplyKernelKaratsubaRecPiPKiS1_i_param_2];
	shr.u32 	%r24, %r91, 1;
	and.b32  	%r25, %r24, 1073741820;
	neg.s32 	%r94, %r25;
	add.s64 	%rd84, %rd56, 8;
	add.s64 	%rd83, %rd59, 8;
	add.s64 	%rd82, %rd61, 8;
	add.s64 	%rd81, %rd78, 12;
	and.b32  	%r95, %r1, 1073741820;
$L__BB0_4:
	ld.u32 	%r26, [%rd84+-8];
	mul.wide.u32 	%rd67, %r1, 4;
	add.s64 	%rd68, %rd84, %rd67;
	ld.u32 	%r27, [%rd68+-8];
	add.s32 	%r28, %r27, %r26;
	st.u32 	[%rd83+-8], %r28;
	ld.u32 	%r29, [%rd81+-12];
	add.s64 	%rd69, %rd81, %rd67;
	ld.u32 	%r30, [%rd69+-12];
	add.s32 	%r31, %r30, %r29;
	st.u32 	[%rd82+-8], %r31;
	ld.u32 	%r32, [%rd84+-4];
	ld.u32 	%r33, [%rd68+-4];
	add.s32 	%r34, %r33, %r32;
	st.u32 	[%rd83+-4], %r34;
	ld.u32 	%r35, [%rd81+-8];
	ld.u32 	%r36, [%rd69+-8];
	add.s32 	%r37, %r36, %r35;
	st.u32 	[%rd82+-4], %r37;
	ld.u32 	%r38, [%rd84];
	ld.u32 	%r39, [%rd68];
	add.s32 	%r40, %r39, %r38;
	st.u32 	[%rd83], %r40;
	ld.u32 	%r41, [%rd81+-4];
	ld.u32 	%r42, [%rd69+-4];
	add.s32 	%r43, %r42, %r41;
	st.u32 	[%rd82], %r43;
	ld.u32 	%r44, [%rd84+4];
	ld.u32 	%r45, [%rd68+4];
	add.s32 	%r46, %r45, %r44;
	st.u32 	[%rd83+4], %r46;
	ld.u32 	%r47, [%rd81];
	ld.u32 	%r48, [%rd69];
	add.s32 	%r49, %r48, %r47;
	st.u32 	[%rd82+4], %r49;
	add.s32 	%r94, %r94, 4;
	add.s64 	%rd84, %rd84, 16;
	add.s64 	%rd83, %rd83, 16;
	add.s64 	%rd82, %rd82, 16;
	add.s64 	%rd81, %rd81, 16;
	setp.ne.s32 	%p3, %r94, 0;
	@%p3 bra 	$L__BB0_4;
$L__BB0_5:
	and.b32  	%r50, %r1, 3;
	setp.eq.s32 	%p4, %r50, 0;
	@%p4 bra 	$L__BB0_8;
	ld.param.u64 	%rd79, [_Z26multiplyKernelKaratsubaRecPiPKiS1_i_param_2];
	mul.wide.u32 	%rd70, %r95, 4;
	add.s64 	%rd88, %rd61, %rd70;
	mul.wide.u32 	%rd19, %r1, 4;
	add.s64 	%rd87, %rd79, %rd70;
	add.s64 	%rd86, %rd59, %rd70;
	add.s64 	%rd85, %rd56, %rd70;
	neg.s32 	%r96, %r50;
$L__BB0_7:
	.pragma "nounroll";
	ld.u32 	%r52, [%rd85];
	add.s64 	%rd71, %rd85, %rd19;
	ld.u32 	%r53, [%rd71];
	add.s32 	%r54, %r53, %r52;
	st.u32 	[%rd86], %r54;
	ld.u32 	%r55, [%rd87];
	add.s64 	%rd72, %rd87, %rd19;
	ld.u32 	%r56, [%rd72];
	add.s32 	%r57, %r56, %r55;
	st.u32 	[%rd88], %r57;
	add.s64 	%rd88, %rd88, 4;
	add.s64 	%rd87, %rd87, 4;
	add.s64 	%rd86, %rd86, 4;
	add.s64 	%rd85, %rd85, 4;
	add.s32 	%r96, %r96, 1;
	setp.ne.s32 	%p5, %r96, 0;
	@%p5 bra 	$L__BB0_7;
$L__BB0_8:
	setp.lt.u32 	%p6, %r2, 3;
	{ // callseq 7, 0
	.param .b64 param0;
	st.param.b64 	[param0], %rd63;
	.param .b64 param1;
	st.param.b64 	[param1], %rd59;
	.param .b64 param2;
	st.param.b64 	[param2], %rd61;
	.param .b32 param3;
	st.param.b32 	[param3], %r1;
	call.uni 
	_Z26multiplyKernelKaratsubaRecPiPKiS1_i, 
	(
	param0, 
	param1, 
	param2, 
	param3
	);
	} // callseq 7
	mov.b32 	%r98, 0;
	@%p6 bra 	$L__BB0_11;
	ld.param.u32 	%r92, [_Z26multiplyKernelKaratsubaRecPiPKiS1_i_param_3];
	ld.param.u64 	%rd74, [_Z26multiplyKernelKaratsubaRecPiPKiS1_i_param_0];
	and.b32  	%r98, %r1, 1073741820;
	shr.u32 	%r59, %r92, 1;
	and.b32  	%r60, %r59, 1073741820;
	neg.s32 	%r97, %r60;
	add.s64 	%rd92, %rd63, 8;
	add.s64 	%rd91, %rd60, 8;
	add.s64 	%rd90, %rd62, 8;
	add.s64 	%rd89, %rd74, 8;
$L__BB0_10:
	ld.u32 	%r61, [%rd92+-8];
	ld.u32 	%r62, [%rd91+-8];
	ld.u32 	%r63, [%rd90+-8];
	add.s32 	%r64, %r62, %r63;
	sub.s32 	%r65, %r61, %r64;
	st.u32 	[%rd89+-8], %r65;
	ld.u32 	%r66, [%rd92+-4];
	ld.u32 	%r67, [%rd91+-4];
	ld.u32 	%r68, [%rd90+-4];
	add.s32 	%r69, %r67, %r68;
	sub.s32 	%r70, %r66, %r69;
	st.u32 	[%rd89+-4], %r70;
	ld.u32 	%r71, [%rd92];
	ld.u32 	%r72, [%rd91];
	ld.u32 	%r73, [%rd90];
	add.s32 	%r74, %r72, %r73;
	sub.s32 	%r75, %r71, %r74;
	st.u32 	[%rd89], %r75;
	ld.u32 	%r76, [%rd92+4];
	ld.u32 	%r77, [%rd91+4];
	ld.u32 	%r78, [%rd90+4];
	add.s32 	%r79, %r77, %r78;
	sub.s32 	%r80, %r76, %r79;
	st.u32 	[%rd89+4], %r80;
	add.s32 	%r97, %r97, 4;
	add.s64 	%rd92, %rd92, 16;
	add.s64 	%rd91, %rd91, 16;
	add.s64 	%rd90, %rd90, 16;
	add.s64 	%rd89, %rd89, 16;
	setp.ne.s32 	%p7, %r97, 0;
	@%p7 bra 	$L__BB0_10;
$L__BB0_11:
	ld.param.u32 	%r93, [_Z26multiplyKernelKaratsubaRecPiPKiS1_i_param_3];
	shr.u32 	%r81, %r93, 1;
	and.b32  	%r16, %r81, 3;
	setp.eq.s32 	%p8, %r16, 0;
	@%p8 bra 	$L__BB0_14;
	ld.param.u64 	%rd75, [_Z26multiplyKernelKaratsubaRecPiPKiS1_i_param_0];
	mul.wide.u32 	%rd73, %r98, 4;
	add.s64 	%rd96, %rd75, %rd73;
	add.s64 	%rd95, %rd62, %rd73;
	add.s64 	%rd94, %rd60, %rd73;
	add.s64 	%rd93, %rd63, %rd73;
	neg.s32 	%r99, %r16;
$L__BB0_13:
	.pragma "nounroll";
	ld.u32 	%r82, [%rd93];
	ld.u32 	%r83, [%rd94];
	ld.u32 	%r84, [%rd95];
	add.s32 	%r85, %r83, %r84;
	sub.s32 	%r86, %r82, %r85;
	st.u32 	[%rd96], %r86;
	add.s64 	%rd96, %rd96, 4;
	add.s64 	%rd95, %rd95, 4;
	add.s64 	%rd94, %rd94, 4;
	add.s64 	%rd93, %rd93, 4;
	add.s32 	%r99, %r99, 1;
	setp.ne.s32 	%p9, %r99, 0;
	@%p9 bra 	$L__BB0_13;
$L__BB0_14:
	ret;

}
	// .globl	_Z23multiplyKernelKaratsubaPiPKiS1_i
.visible .entry _Z23multiplyKernelKaratsubaPiPKiS1_i(
	.param .u64 .ptr .align 1 _Z23multiplyKernelKaratsubaPiPKiS1_i_param_0,
	.param .u64 .ptr .align 1 _Z23multiplyKernelKaratsubaPiPKiS1_i_param_1,
	.param .u64 .ptr .align 1 _Z23multiplyKernelKaratsubaPiPKiS1_i_param_2,
	.param .u32 _Z23multiplyKernelKaratsubaPiPKiS1_i_param_3
)
{
	.reg .b32 	%r<2>;
	.reg .b64 	%rd<4>;

	ld.param.u64 	%rd1, [_Z23multiplyKernelKaratsubaPiPKiS1_i_param_0];
	ld.param.u64 	%rd2, [_Z23multiplyKernelKaratsubaPiPKiS1_i_param_1];
	ld.param.u64 	%rd3, [_Z23multiplyKernelKaratsubaPiPKiS1_i_param_2];
	ld.param.u32 	%r1, [_Z23multiplyKernelKaratsubaPiPKiS1_i_param_3];
	{ // callseq 8, 0
	.param .b64 param0;
	st.param.b64 	[param0], %rd1;
	.param .b64 param1;
	st.param.b64 	[param1], %rd2;
	.param .b64 param2;
	st.param.b64 	[param2], %rd3;
	.param .b32 param3;
	st.param.b32 	[param3], %r1;
	call.uni 
	_Z26multiplyKernelKaratsubaRecPiPKiS1_i, 
	(
	param0, 
	param1, 
	param2, 
	param3
	);
	} // callseq 8
	ret;

}
	// .globl	_Z14multiplyKernelPiPKiS1_i
.visible .entry _Z14multiplyKernelPiPKiS1_i(
	.param .u64 .ptr .align 1 _Z14multiplyKernelPiPKiS1_i_param_0,
	.param .u64 .ptr .align 1 _Z14multiplyKernelPiPKiS1_i_param_1,
	.param .u64 .ptr .align 1 _Z14multiplyKernelPiPKiS1_i_param_2,
	.param .u32 _Z14multiplyKernelPiPKiS1_i_param_3
)
{
	.reg .pred 	%p<10>;
	.reg .b32 	%r<83>;
	.reg .b64 	%rd<40>;

	ld.param.u64 	%rd12, [_Z14multiplyKernelPiPKiS1_i_param_0];
	ld.param.u64 	%rd11, [_Z14multiplyKernelPiPKiS1_i_param_1];
	ld.param.u64 	%rd13, [_Z14multiplyKernelPiPKiS1_i_param_2];
	ld.param.u32 	%r13, [_Z14multiplyKernelPiPKiS1_i_param_3];
	cvta.to.global.u64 	%rd1, %rd12;
	cvta.to.global.u64 	%rd2, %rd13;
	mov.u32 	%r1, %tid.x;
	setp.lt.s32 	%p1, %r13, 1;
	@%p1 bra 	$L__BB2_12;
	cvta.to.global.u64 	%rd14, %rd11;
	cvt.u64.u32 	%rd3, %r1;
	mul.wide.u32 	%rd15, %r1, 4;
	add.s64 	%rd4, %rd14, %rd15;
	and.b32  	%r2, %r13, 7;
	setp.lt.u32 	%p2, %r13, 8;
	mov.b32 	%r81, 0;
	@%p2 bra 	$L__BB2_4;
	and.b32  	%r81, %r13, 2147483640;
	neg.s32 	%r79, %r81;
	add.s64 	%rd39, %rd2, 16;
	shl.b64 	%rd16, %rd3, 2;
	add.s64 	%rd17, %rd16, %rd1;
	add.s64 	%rd38, %rd17, 16;
$L__BB2_3:
	.pragma "nounroll";
	ld.global.u32 	%r15, [%rd4];
	ld.global.u32 	%r16, [%rd39+-16];
	ld.global.u32 	%r17, [%rd38+-16];
	mad.lo.s32 	%r18, %r16, %r15, %r17;
	st.global.u32 	[%rd38+-16], %r18;
	ld.global.u32 	%r19, [%rd4];
	ld.global.u32 	%r20, [%rd39+-12];
	ld.global.u32 	%r21, [%rd38+-12];
	mad.lo.s32 	%r22, %r20, %r19, %r21;
	st.global.u32 	[%rd38+-12], %r22;
	ld.global.u32 	%r23, [%rd4];
	ld.global.u32 	%r24, [%rd39+-8];
	ld.global.u32 	%r25, [%rd38+-8];
	mad.lo.s32 	%r26, %r24, %r23, %r25;
	st.global.u32 	[%rd38+-8], %r26;
	ld.global.u32 	%r27, [%rd4];
	ld.global.u32 	%r28, [%rd39+-4];
	ld.global.u32 	%r29, [%rd38+-4];
	mad.lo.s32 	%r30, %r28, %r27, %r29;
	st.global.u32 	[%rd38+-4], %r30;
	ld.global.u32 	%r31, [%rd4];
	ld.global.u32 	%r32, [%rd39];
	ld.global.u32 	%r33, [%rd38];
	mad.lo.s32 	%r34, %r32, %r31, %r33;
	st.global.u32 	[%rd38], %r34;
	ld.global.u32 	%r35, [%rd4];
	ld.global.u32 	%r36, [%rd39+4];
	ld.global.u32 	%r37, [%rd38+4];
	mad.lo.s32 	%r38, %r36, %r35, %r37;
	st.global.u32 	[%rd38+4], %r38;
	ld.global.u32 	%r39, [%rd4];
	ld.global.u32 	%r40, [%rd39+8];
	ld.global.u32 	%r41, [%rd38+8];
	mad.lo.s32 	%r42, %r40, %r39, %r41;
	st.global.u32 	[%rd38+8], %r42;
	ld.global.u32 	%r43, [%rd4];
	ld.global.u32 	%r44, [%rd39+12];
	ld.global.u32 	%r45, [%rd38+12];
	mad.lo.s32 	%r46, %r44, %r43, %r45;
	st.global.u32 	[%rd38+12], %r46;
	add.s32 	%r79, %r79, 8;
	add.s64 	%rd39, %rd39, 32;
	add.s64 	%rd38, %rd38, 32;
	setp.ne.s32 	%p3, %r79, 0;
	@%p3 bra 	$L__BB2_3;
$L__BB2_4:
	setp.eq.s32 	%p4, %r2, 0;
	@%p4 bra 	$L__BB2_12;
	and.b32  	%r8, %r13, 3;
	setp.lt.u32 	%p5, %r2, 4;
	@%p5 bra 	$L__BB2_7;
	ld.global.u32 	%r47, [%rd4];
	cvt.u64.u32 	%rd18, %r81;
	mul.wide.u32 	%rd19, %r81, 4;
	add.s64 	%rd20, %rd2, %rd19;
	ld.global.u32 	%r48, [%rd20];
	add.s32 	%r49, %r81, %r1;
	mul.wide.u32 	%rd21, %r49, 4;
	add.s64 	%rd22, %rd1, %rd21;
	ld.global.u32 	%r50, [%rd22];
	mad.lo.s32 	%r51, %r48, %r47, %r50;
	st.global.u32 	[%rd22], %r51;
	ld.global.u32 	%r52, [%rd4];
	ld.global.u32 	%r53, [%rd20+4];
	add.s64 	%rd23, %rd18, %rd3;
	shl.b64 	%rd24, %rd23, 2;
	add.s64 	%rd25, %rd1, %rd24;
	ld.global.u32 	%r54, [%rd25+4];
	mad.lo.s32 	%r55, %r53, %r52, %r54;
	st.global.u32 	[%rd25+4], %r55;
	ld.global.u32 	%r56, [%rd4];
	ld.global.u32 	%r57, [%rd20+8];
	ld.global.u32 	%r58, [%rd25+8];
	mad.lo.s32 	%r59, %r57, %r56, %r58;
	st.global.u32 	[%rd25+8], %r59;
	ld.global.u32 	%r60, [%rd4];
	ld.global.u32 	%r61, [%rd20+12];
	ld.global.u32 	%r62, [%rd25+12];
	mad.lo.s32 	%r63, %r61, %r60, %r62;
	st.global.u32 	[%rd25+12], %r63;
	add.s32 	%r81, %r81, 4;
$L__BB2_7:
	setp.eq.s32 	%p6, %r8, 0;
	@%p6 bra 	$L__BB2_12;
	setp.eq.s32 	%p7, %r8, 1;
	@%p7 bra 	$L__BB2_10;
	ld.global.u32 	%r64, [%rd4];
	cvt.u64.u32 	%rd26, %r81;
	mul.wide.u32 	%rd27, %r81, 4;
	add.s64 	%rd28, %rd2, %rd27;
	ld.global.u32 	%r65, [%rd28];
	add.s32 	%r66, %r81, %r1;
	mul.wide.u32 	%rd29, %r66, 4;
	add.s64 	%rd30, %rd1, %rd29;
	ld.global.u32 	%r67, [%rd30];
	mad.lo.s32 	%r68, %r65, %r64, %r67;
	st.global.u32 	[%rd30], %r68;
	ld.global.u32 	%r69, [%rd4];
	ld.global.u32 	%r70, [%rd28+4];
	add.s64 	%rd31, %rd26, %rd3;
	shl.b64 	%rd32, %rd31, 2;
	add.s64 	%rd33, %rd1, %rd32;
	ld.global.u32 	%r71, [%rd33+4];
	mad.lo.s32 	%r72, %r70, %r69, %r71;
	st.global.u32 	[%rd33+4], %r72;
	add.s32 	%r81, %r81, 2;
$L__BB2_10:
	and.b32  	%r73, %r13, 1;
	setp.eq.b32 	%p8, %r73, 1;
	not.pred 	%p9, %p8;
	@%p9 bra 	$L__BB2_12;
	ld.global.u32 	%r74, [%rd4];
	mul.wide.u32 	%rd34, %r81, 4;
	add.s64 	%rd35, %rd2, %rd34;
	ld.global.u32 	%r75, [%rd35];
	add.s32 	%r76, %r81, %r1;
	mul.wide.u32 	%rd36, %r76, 4;
	add.s64 	%rd37, %rd1, %rd36;
	ld.global.u32 	%r77, [%rd37];
	mad.lo.s32 	%r78, %r75, %r74, %r77;
	st.global.u32 	[%rd37], %r78;
$L__BB2_12:
	ret;

}


// ===== COMPILED SASS (sm_100) =====

	.target	sm_100

	.elftype	@"ET_EXEC"


//--------------------- .note.nv.tkinfo           --------------------------
	.section	.note.nv.tkinfo,"",@"SHT_NOTE"
	.sectionflags	@"SHF_NOTE_NV_TKINFO"
	.tkinfo
        /*0018*/ 	.word	0x00000002
        /*0030*/ 	.string	""
        /*0030*/ 	.string	"ptxas"
        /*0030*/ 	.string	"Cuda compilation tools, release 13.0, V13.0.88"
        /*0030*/ 	.string	"Build cuda_13.0.r13.0/compiler.36424714_0"
        /*0030*/ 	.string	"-arch sm_100 -m 64 "



//--------------------- .note.nv.cuinfo           --------------------------
	.section	.note.nv.cuinfo,"",@"SHT_NOTE"
	.sectionflags	@"SHF_NOTE_NV_CUINFO"
        /*0018*/ 	.short	0x0002
        /*001a*/ 	.short	0x0064
        /*001c*/ 	.short	0x0082
	.zero		2


//--------------------- .nv.info                  --------------------------
	.section	.nv.info,"",@"SHT_CUDA_INFO"
	.align	4


	//----- nvinfo : EIATTR_REGCOUNT
	.align		4
        /*0000*/ 	.byte	0x04, 0x2f
        /*0002*/ 	.short	(.L_1 - .L_0)
	.align		4
.L_0:
        /*0004*/ 	.word	index@(_Z23multiplyKernelKaratsubaPiPKiS1_i)
        /*0008*/ 	.word	0x00000032


	//----- nvinfo : EIATTR_FRAME_SIZE
	.align		4
.L_1:
        /*000c*/ 	.byte	0x04, 0x11
        /*000e*/ 	.short	(.L_3 - .L_2)
	.align		4
.L_2:
        /*0010*/ 	.word	index@($_Z23multiplyKernelKaratsubaPiPKiS1_i$_Z26multiplyKernelKaratsubaRecPiPKiS1_i)
        /*0014*/ 	.word	0x00000000


	//----- nvinfo : EIATTR_FRAME_SIZE
	.align		4
.L_3:
        /*0018*/ 	.byte	0x04, 0x11
        /*001a*/ 	.short	(.L_5 - .L_4)
	.align		4
.L_4:
        /*001c*/ 	.word	index@(_Z23multiplyKernelKaratsubaPiPKiS1_i)
        /*0020*/ 	.word	0x00000000


	//----- nvinfo : EIATTR_REGCOUNT
	.align		4
.L_5:
        /*0024*/ 	.byte	0x04, 0x2f
        /*0026*/ 	.short	(.L_7 - .L_6)
	.align		4
.L_6:
        /*0028*/ 	.word	index@(_Z14multiplyKernelPiPKiS1_i)
        /*002c*/ 	.word	0x00000015


	//----- nvinfo : EIATTR_FRAME_SIZE
	.align		4
.L_7:
        /*0030*/ 	.byte	0x04, 0x11
        /*0032*/ 	.short	(.L_9 - .L_8)
	.align		4
.L_8:
        /*0034*/ 	.word	index@(_Z14multiplyKernelPiPKiS1_i)
        /*0038*/ 	.word	0x00000000


	//----- nvinfo : EIATTR_MIN_STACK_SIZE
	.align		4
.L_9:
        /*003c*/ 	.byte	0x04, 0x12
        /*003e*/ 	.short	(.L_11 - .L_10)
	.align		4
.L_10:
        /*0040*/ 	.word	index@(_Z14multiplyKernelPiPKiS1_i)
        /*0044*/ 	.word	0x00000000


	//----- nvinfo : EIATTR_MIN_STACK_SIZE
	.align		4
.L_11:
        /*0048*/ 	.byte	0x04, 0x12
        /*004a*/ 	.short	(.L_13 - .L_12)
	.align		4
.L_12:
        /*004c*/ 	.word	index@(_Z23multiplyKernelKaratsubaPiPKiS1_i)
        /*0050*/ 	.word	0x00000000
.L_13:


//--------------------- .nv.compat                --------------------------
	.section	.nv.compat,"",@"SHT_CUDA_COMPAT_INFO"
	.align	4
        /*0000*/ 	.byte	0x02, 0x09, 0x00, 0x00, 0x02, 0x02, 0x01, 0x00, 0x02, 0x05, 0x05, 0x00, 0x03, 0x07, 0x01, 0x01
        /*0010*/ 	.byte	0x02, 0x03, 0x00, 0x00, 0x02, 0x06, 0x01, 0x00, 0x04, 0x0b, 0x08, 0x00, 0x09, 0x00, 0x00, 0x00
        /*0020*/ 	.byte	0x00, 0x00, 0x00, 0x00


//--------------------- .nv.info._Z14multiplyKernelPiPKiS1_i --------------------------
	.section	.nv.info._Z14multiplyKernelPiPKiS1_i,"",@"SHT_CUDA_INFO"
	.sectionflags	@""
	.align	4


	//----- nvinfo : EIATTR_CUDA_API_VERSION
	.align		4
        /*0000*/ 	.byte	0x04, 0x37
        /*0002*/ 	.short	(.L_15 - .L_14)
.L_14:
        /*0004*/ 	.word	0x00000082


	//----- nvinfo : EIATTR_KPARAM_INFO
	.align		4
.L_15:
        /*0008*/ 	.byte	0x04, 0x17
        /*000a*/ 	.short	(.L_17 - .L_16)
.L_16:
        /*000c*/ 	.word	0x00000000
        /*0010*/ 	.short	0x0003
        /*0012*/ 	.short	0x0018
        /*0014*/ 	.byte	0x00, 0xf0, 0x11, 0x00


	//----- nvinfo : EIATTR_KPARAM_INFO
	.align		4
.L_17:
        /*0018*/ 	.byte	0x04, 0x17
        /*001a*/ 	.short	(.L_19 - .L_18)
.L_18:
        /*001c*/ 	.word	0x00000000
        /*0020*/ 	.short	0x0002
        /*0022*/ 	.short	0x0010
        /*0024*/ 	.byte	0x00, 0xf5, 0x21, 0x00


	//----- nvinfo : EIATTR_KPARAM_INFO
	.align		4
.L_19:
        /*0028*/ 	.byte	0x04, 0x17
        /*002a*/ 	.short	(.L_21 - .L_20)
.L_20:
        /*002c*/ 	.word	0x00000000
        /*0030*/ 	.short	0x0001
        /*0032*/ 	.short	0x0008
        /*0034*/ 	.byte	0x00, 0xf5, 0x21, 0x00


	//----- nvinfo : EIATTR_KPARAM_INFO
	.align		4
.L_21:
        /*0038*/ 	.byte	0x04, 0x17
        /*003a*/ 	.short	(.L_23 - .L_22)
.L_22:
        /*003c*/ 	.word	0x00000000
        /*0040*/ 	.short	0x0000
        /*0042*/ 	.short	0x0000
        /*0044*/ 	.byte	0x00, 0xf5, 0x21, 0x00


	//----- nvinfo : EIATTR_SPARSE_MMA_MASK
	.align		4
.L_23:
        /*0048*/ 	.byte	0x03, 0x50
        /*004a*/ 	.short	0x0000


	//----- nvinfo : EIATTR_MAXREG_COUNT
	.align		4
        /*004c*/ 	.byte	0x03, 0x1b
        /*004e*/ 	.short	0x00ff


	//----- nvinfo : EIATTR_MERCURY_ISA_VERSION
	.align		4
        /*0050*/ 	.byte	0x03, 0x5f
        /*0052*/ 	.short	0x0101


	//----- nvinfo : EIATTR_VRC_CTA_INIT_COUNT
	.align		4
        /*0054*/ 	.byte	0x02, 0x4a
	.zero		1
	.zero		1


	//----- nvinfo : EIATTR_EXIT_INSTR_OFFSETS
	.align		4
        /*0058*/ 	.byte	0x04, 0x1c
        /*005a*/ 	.short	(.L_25 - .L_24)


	//   ....[0]....
.L_24:
        /*005c*/ 	.word	0x00000030


	//   ....[1]....
        /*0060*/ 	.word	0x000004b0


	//   ....[2]....
        /*0064*/ 	.word	0x000006f0


	//   ....[3]....
        /*0068*/ 	.word	0x00000890


	//   ....[4]....
        /*006c*/ 	.word	0x00000940


	//----- nvinfo : EIATTR_CBANK_PARAM_SIZE
	.align		4
.L_25:
        /*0070*/ 	.byte	0x03, 0x19
        /*0072*/ 	.short	0x001c


	//----- nvinfo : EIATTR_PARAM_CBANK
	.align		4
        /*0074*/ 	.byte	0x04, 0x0a
        /*0076*/ 	.short	(.L_27 - .L_26)
	.align		4
.L_26:
        /*0078*/ 	.word	index@(.nv.constant0._Z14multiplyKernelPiPKiS1_i)
        /*007c*/ 	.short	0x0380
        /*007e*/ 	.short	0x001c


	//----- nvinfo : EIATTR_SW_WAR
	.align		4
.L_27:
        /*0080*/ 	.byte	0x04, 0x36
        /*0082*/ 	.short	(.L_29 - .L_28)
.L_28:
        /*0084*/ 	.word	0x00000008
.L_29:


//--------------------- .nv.info._Z23multiplyKernelKaratsubaPiPKiS1_i --------------------------
	.section	.nv.info._Z23multiplyKernelKaratsubaPiPKiS1_i,"",@"SHT_CUDA_INFO"
	.sectionflags	@""
	.align	4


	//----- nvinfo : EIATTR_CUDA_API_VERSION
	.align		4
        /*0000*/ 	.byte	0x04, 0x37
        /*0002*/ 	.short	(.L_31 - .L_30)
.L_30:
        /*0004*/ 	.word	0x00000082


	//----- nvinfo : EIATTR_KPARAM_INFO
	.align		4
.L_31:
        /*0008*/ 	.byte	0x04, 0x17
        /*000a*/ 	.short	(.L_33 - .L_32)
.L_32:
        /*000c*/ 	.word	0x00000000
        /*0010*/ 	.short	0x0003
        /*0012*/ 	.short	0x0018
        /*0014*/ 	.byte	0x00, 0xf0, 0x11, 0x00


	//----- nvinfo : EIATTR_KPARAM_INFO
	.align		4
.L_33:
        /*0018*/ 	.byte	0x04, 0x17
        /*001a*/ 	.short	(.L_35 - .L_34)
.L_34:
        /*001c*/ 	.word	0x00000000
        /*0020*/ 	.short	0x0002
        /*0022*/ 	.short	0x0010
        /*0024*/ 	.byte	0x00, 0xf5, 0x21, 0x00


	//----- nvinfo : EIATTR_KPARAM_INFO
	.align		4
.L_35:
        /*0028*/ 	.byte	0x04, 0x17
        /*002a*/ 	.short	(.L_37 - .L_36)
.L_36:
        /*002c*/ 	.word	0x00000000
        /*0030*/ 	.short	0x0001
        /*0032*/ 	.short	0x0008
        /*0034*/ 	.byte	0x00, 0xf5, 0x21, 0x00


	//----- nvinfo : EIATTR_KPARAM_INFO
	.align		4
.L_37:
        /*0038*/ 	.byte	0x04, 0x17
        /*003a*/ 	.short	(.L_39 - .L_38)
.L_38:
        /*003c*/ 	.word	0x00000000
        /*0040*/ 	.short	0x0000
        /*0042*/ 	.short	0x0000
        /*0044*/ 	.byte	0x00, 0xf5, 0x21, 0x00


	//----- nvinfo : EIATTR_SPARSE_MMA_MASK
	.align		4
.L_39:
        /*0048*/ 	.byte	0x03, 0x50
        /*004a*/ 	.short	0x0000


	//----- nvinfo : EIATTR_MAXREG_COUNT
	.align		4
        /*004c*/ 	.byte	0x03, 0x1b
        /*004e*/ 	.short	0x00ff


	//----- nvinfo : EIATTR_EXTERNS
	.align		4
        /*0050*/ 	.byte	0x04, 0x0f
        /*0052*/ 	.short	(.L_41 - .L_40)


	//   ....[0]....
	.align		4
.L_40:
        /*0054*/ 	.word	index@(malloc)


	//----- nvinfo : EIATTR_MERCURY_ISA_VERSION
	.align		4
.L_41:
        /*0058*/ 	.byte	0x03, 0x5f
        /*005a*/ 	.short	0x0101


	//----- nvinfo : EIATTR_VRC_CTA_INIT_COUNT
	.align		4
        /*005c*/ 	.byte	0x02, 0x4a
	.zero		1
	.zero		1


	//----- nvinfo : EIATTR_SYSCALL_OFFSETS
	.align		4
        /*0060*/ 	.byte	0x04, 0x46
        /*0062*/ 	.short	(.L_43 - .L_42)


	//   ....[0]....
.L_42:
        /*0064*/ 	.word	0x00000460


	//   ....[1]....
        /*0068*/ 	.word	0x000004d0


	//   ....[2]....
        /*006c*/ 	.word	0x00000540


	//   ....[3]....
        /*0070*/ 	.word	0x000005b0


	//   ....[4]....
        /*0074*/ 	.word	0x00000620


	//----- nvinfo : EIATTR_EXIT_INSTR_OFFSETS
	.align		4
.L_43:
        /*0078*/ 	.byte	0x04, 0x1c
        /*007a*/ 	.short	(.L_45 - .L_44)


	//   ....[0]....
.L_44:
        /*007c*/ 	.word	0x000000f0


	//----- nvinfo : EIATTR_CRS_STACK_SIZE
	.align		4
.L_45:
        /*0080*/ 	.byte	0x04, 0x1e
        /*0082*/ 	.short	(.L_47 - .L_46)
.L_46:
        /*0084*/ 	.word	0x00000000


	//----- nvinfo : EIATTR_CBANK_PARAM_SIZE
	.align		4
.L_47:
        /*0088*/ 	.byte	0x03, 0x19
        /*008a*/ 	.short	0x001c


	//----- nvinfo : EIATTR_PARAM_CBANK
	.align		4
        /*008c*/ 	.byte	0x04, 0x0a
        /*008e*/ 	.short	(.L_49 - .L_48)
	.align		4
.L_48:
        /*0090*/ 	.word	index@(.nv.constant0._Z23multiplyKernelKaratsubaPiPKiS1_i)
        /*0094*/ 	.short	0x0380
        /*0096*/ 	.short	0x001c


	//----- nvinfo : EIATTR_SW_WAR
	.align		4
.L_49:
        /*0098*/ 	.byte	0x04, 0x36
        /*009a*/ 	.short	(.L_51 - .L_50)
.L_50:
        /*009c*/ 	.word	0x00000008
.L_51:


//--------------------- .nv.callgraph             --------------------------
	.section	.nv.callgraph,"",@"SHT_CUDA_CALLGRAPH"
	.align	4
	.sectionentsize	8
	.align		4
        /*0000*/ 	.word	0x00000000
	.align		4
        /*0004*/ 	.word	0xffffffff
	.align		4
        /*0008*/ 	.word	index@(_Z23multiplyKernelKaratsubaPiPKiS1_i)
	.align		4
        /*000c*/ 	.word	index@(malloc)
	.align		4
        /*0010*/ 	.word	0x00000000
	.align		4
        /*0014*/ 	.word	0xfffffffe
	.align		4
        /*0018*/ 	.word	0x00000000
	.align		4
        /*001c*/ 	.word	0xfffffffd
	.align		4
        /*0020*/ 	.word	0x00000000
	.align		4
        /*0024*/ 	.word	0xfffffffc


//--------------------- .nv.constant4             --------------------------
	.section	.nv.constant4,"a",@progbits
	.align	8
	.align		8
.nv.constant4:
        /*0000*/ 	.dword	malloc


//--------------------- .text._Z14multiplyKernelPiPKiS1_i --------------------------
	.section	.text._Z14multiplyKernelPiPKiS1_i,"ax",@progbits
	.align	128
        .global         _Z14multiplyKernelPiPKiS1_i
        .type           _Z14multiplyKernelPiPKiS1_i,@function
        .size           _Z14multiplyKernelPiPKiS1_i,(.L_x_31 - _Z14multiplyKernelPiPKiS1_i)
        .other          _Z14multiplyKernelPiPKiS1_i,@"STO_CUDA_ENTRY STV_DEFAULT"
_Z14multiplyKernelPiPKiS1_i:
.text._Z14multiplyKernelPiPKiS1_i:
[----:B------:R-:W-:Y:S08]  /*0000*/  LDC R1, c[0x0][0x37c] ;  /* 0x0000df00ff017b82 */ /* 0x000ff00000000800 */
[----:B------:R-:W0:Y:S02]  /*0010*/  LDC R4, c[0x0][0x398] ;  /* 0x0000e600ff047b82 */ /* 0x000e240000000800 */
[----:B0-----:R-:W-:-:S13]  /*0020*/  ISETP.GE.AND P0, PT, R4, 0x1, PT ;  /* 0x000000010400780c */ /* 0x001fda0003f06270 */
[----:B------:R-:W-:Y:S05]  /*0030*/  @!P0 EXIT ;  /* 0x000000000000894d */ /* 0x000fea0003800000 */
[----:B------:R-:W0:Y:S01]  /*0040*/  S2R R0, SR_TID.X ;  /* 0x0000000000007919 */ /* 0x000e220000002100 */
[----:B------:R-:W0:Y:S01]  /*0050*/  LDC.64 R2, c[0x0][0x388] ;  /* 0x0000e200ff027b82 */ /* 0x000e220000000a00 */
[C---:B------:R-:W-:Y:S01]  /*0060*/  ISETP.GE.U32.AND P1, PT, R4.reuse, 0x8, PT ;  /* 0x000000080400780c */ /* 0x040fe20003f26070 */
[----:B------:R-:W1:Y:S01]  /*0070*/  LDCU.64 UR6, c[0x0][0x358] ;  /* 0x00006b00ff0677ac */ /* 0x000e620008000a00 */
[----:B------:R-:W-:Y:S01]  /*0080*/  LOP3.LUT R16, R4, 0x7, RZ, 0xc0, !PT ;  /* 0x0000000704107812 */ /* 0x000fe200078ec0ff */
[----:B------:R-:W-:-:S03]  /*0090*/  IMAD.MOV.U32 R5, RZ, RZ, RZ ;  /* 0x000000ffff057224 */ /* 0x000fc600078e00ff */
[----:B------:R-:W-:Y:S01]  /*00a0*/  ISETP.NE.AND P0, PT, R16, RZ, PT ;  /* 0x000000ff1000720c */ /* 0x000fe20003f05270 */
[----:B0-----:R-:W-:-:S06]  /*00b0*/  IMAD.WIDE.U32 R2, R0, 0x4, R2 ;  /* 0x0000000400027825 */ /* 0x001fcc00078e0002 */
[----:B-1----:R-:W-:Y:S06]  /*00c0*/  @!P1 BRA `(.L_x_0) ;  /* 0x0000000000f89947 */ /* 0x002fec0003800000 */
[----:B------:R-:W0:Y:S01]  /*00d0*/  LDCU.64 UR4, c[0x0][0x390] ;  /* 0x00007200ff0477ac */ /* 0x000e220008000a00 */
[----:B------:R-:W-:Y:S01]  /*00e0*/  LOP3.LUT R5, R4, 0x7ffffff8, RZ, 0xc0, !PT ;  /* 0x7ffffff804057812 */ /* 0x000fe200078ec0ff */
[----:B------:R-:W1:Y:S04]  /*00f0*/  LDCU.64 UR8, c[0x0][0x380] ;  /* 0x00007000ff0877ac */ /* 0x000e680008000a00 */
[----:B------:R-:W-:Y:S01]  /*0100*/  IMAD.MOV R10, RZ, RZ, -R5 ;  /* 0x000000ffff0a7224 */ /* 0x000fe200078e0a05 */
[----:B0-----:R-:W-:Y:S01]  /*0110*/  UIADD3 UR4, UP0, UPT, UR4, 0x10, URZ ;  /* 0x0000001004047890 */ /* 0x001fe2000ff1e0ff */
[----:B-1----:R-:W-:-:S03]  /*0120*/  LEA R12, P1, R0, UR8, 0x2 ;  /* 0x00000008000c7c11 */ /* 0x002fc6000f8210ff */
[----:B------:R-:W-:Y:S02]  /*0130*/  UIADD3.X UR5, UPT, UPT, URZ, UR5, URZ, UP0, !UPT ;  /* 0x00000005ff057290 */ /* 0x000fe400087fe4ff */
[----:B------:R-:W-:Y:S02]  /*0140*/  MOV R14, UR4 ;  /* 0x00000004000e7c02 */ /* 0x000fe40008000f00 */
[----:B------:R-:W-:Y:S02]  /*0150*/  IADD3 R12, P2, PT, R12, 0x10, RZ ;  /* 0x000000100c0c7810 */ /* 0x000fe40007f5e0ff */
[----:B------:R-:W-:Y:S02]  /*0160*/  LEA.HI.X R15, R0, UR9, RZ, 0x2, P1 ;  /* 0x00000009000f7c11 */ /* 0x000fe400088f14ff */
[----:B------:R-:W-:-:S03]  /*0170*/  MOV R7, UR5 ;  /* 0x0000000500077c02 */ /* 0x000fc60008000f00 */
[----:B------:R-:W-:-:S07]  /*0180*/  IMAD.X R15, RZ, RZ, R15, P2 ;  /* 0x000000ffff0f7224 */ /* 0x000fce00010e060f */
.L_x_1:
[----:B------:R-:W-:Y:S01]  /*0190*/  IMAD.MOV.U32 R6, RZ, RZ, R14 ;  /* 0x000000ffff067224 */ /* 0x000fe200078e000e */
[----:B0-----:R-:W-:Y:S01]  /*01a0*/  MOV R8, R12 ;  /* 0x0000000c00087202 */ /* 0x001fe20000000f00 */
[----:B------:R-:W-:Y:S01]  /*01b0*/  IMAD.MOV.U32 R9, RZ, RZ, R15 ;  /* 0x000000ffff097224 */ /* 0x000fe200078e000f */
[----:B------:R-:W2:Y:S04]  /*01c0*/  LDG.E R11, desc[UR6][R2.64] ;  /* 0x00000006020b7981 */ /* 0x000ea8000c1e1900 */
[----:B------:R-:W2:Y:S04]  /*01d0*/  LDG.E R12, desc[UR6][R6.64+-0x10] ;  /* 0xfffff006060c7981 */ /* 0x000ea8000c1e1900 */
[----:B------:R-:W2:Y:S04]  /*01e0*/  LDG.E R13, desc[UR6][R8.64+-0x10] ;  /* 0xfffff006080d7981 */ /* 0x000ea8000c1e1900 */
[----:B------:R-:W3:Y:S01]  /*01f0*/  LDG.E R14, desc[UR6][R8.64+-0xc] ;  /* 0xfffff406080e7981 */ /* 0x000ee2000c1e1900 */
[----:B--2---:R-:W-:-:S05]  /*0200*/  IMAD R11, R11, R12, R13 ;  /* 0x0000000c0b0b7224 */ /* 0x004fca00078e020d */
[----:B------:R0:W-:Y:S04]  /*0210*/  STG.E desc[UR6][R8.64+-0x10], R11 ;  /* 0xfffff00b08007986 */ /* 0x0001e8000c101906 */
[----:B------:R-:W3:Y:S04]  /*0220*/  LDG.E R12, desc[UR6][R2.64] ;  /* 0x00000006020c7981 */ /* 0x000ee8000c1e1900 */
[----:B------:R-:W3:Y:S02]  /*0230*/  LDG.E R13, desc[UR6][R6.64+-0xc] ;  /* 0xfffff406060d7981 */ /* 0x000ee4000c1e1900 */
[----:B---3--:R-:W-:-:S02]  /*0240*/  IMAD R13, R12, R13, R14 ;  /* 0x0000000d0c0d7224 */ /* 0x008fc400078e020e */
[----:B------:R-:W2:Y:S04]  /*0250*/  LDG.E R14, desc[UR6][R8.64+-0x8] ;  /* 0xfffff806080e7981 */ /* 0x000ea8000c1e1900 */
[----:B------:R1:W-:Y:S04]  /*0260*/  STG.E desc[UR6][R8.64+-0xc], R13 ;  /* 0xfffff40d08007986 */ /* 0x0003e8000c101906 */
[----:B------:R-:W2:Y:S04]  /*0270*/  LDG.E R12, desc[UR6][R2.64] ;  /* 0x00000006020c7981 */ /* 0x000ea8000c1e1900 */
[----:B------:R-:W2:Y:S02]  /*0280*/  LDG.E R15, desc[UR6][R6.64+-0x8] ;  /* 0xfffff806060f7981 */ /* 0x000ea4000c1e1900 */
[----:B--2---:R-:W-:-:S02]  /*0290*/  IMAD R15, R12, R15, R14 ;  /* 0x0000000f0c0f7224 */ /* 0x004fc400078e020e */
[----:B------:R-:W2:Y:S04]  /*02a0*/  LDG.E R14, desc[UR6][R8.64+-0x4] ;  /* 0xfffffc06080e7981 */ /* 0x000ea8000c1e1900 */
[----:B------:R3:W-:Y:S04]  /*02b0*/  STG.E desc[UR6][R8.64+-0x8], R15 ;  /* 0xfffff80f08007986 */ /* 0x0007e8000c101906 */
[----:B0-----:R-:W2:Y:S04]  /*02c0*/  LDG.E R11, desc[UR6][R2.64] ;  /* 0x00000006020b7981 */ /* 0x001ea8000c1e1900 */
[----:B------:R-:W2:Y:S02]  /*02d0*/  LDG.E R12, desc[UR6][R6.64+-0x4] ;  /* 0xfffffc06060c7981 */ /* 0x000ea4000c1e1900 */
[----:B--2---:R-:W-:-:S02]  /*02e0*/  IMAD R11, R11, R12, R14 ;  /* 0x0000000c0b0b7224 */ /* 0x004fc400078e020e */
[----:B------:R-:W2:Y:S04]  /*02f0*/  LDG.E R14, desc[UR6][R8.64] ;  /* 0x00000006080e7981 */ /* 0x000ea8000c1e1900 */
[----:B------:R0:W-:Y:S04]  /*0300*/  STG.E desc[UR6][R8.64+-0x4], R11 ;  /* 0xfffffc0b08007986 */ /* 0x0001e8000c101906 */
[----:B------:R-:W2:Y:S04]  /*0310*/  LDG.E R12, desc[UR6][R2.64] ;  /* 0x00000006020c7981 */ /* 0x000ea8000c1e1900 */
[----:B-1----:R-:W2:Y:S02]  /*0320*/  LDG.E R13, desc[UR6][R6.64] ;  /* 0x00000006060d7981 */ /* 0x002ea4000c1e1900 */
[----:B--2---:R-:W-:-:S02]  /*0330*/  IMAD R13, R12, R13, R14 ;  /* 0x0000000d0c0d7224 */ /* 0x004fc400078e020e */
[----:B------:R-:W2:Y:S04]  /*0340*/  LDG.E R14, desc[UR6][R8.64+0x4] ;  /* 0x00000406080e7981 */ /* 0x000ea8000c1e1900 */
[----:B------:R1:W-:Y:S04]  /*0350*/  STG.E desc[UR6][R8.64], R13 ;  /* 0x0000000d08007986 */ /* 0x0003e8000c101906 */
[----:B------:R-:W2:Y:S04]  /*0360*/  LDG.E R12, desc[UR6][R2.64] ;  /* 0x00000006020c7981 */ /* 0x000ea8000c1e1900 */
[----:B---3--:R-:W2:Y:S02]  /*0370*/  LDG.E R15, desc[UR6][R6.64+0x4] ;  /* 0x00000406060f7981 */ /* 0x008ea4000c1e1900 */
[----:B--2---:R-:W-:-:S02]  /*0380*/  IMAD R15, R12, R15, R14 ;  /* 0x0000000f0c0f7224 */ /* 0x004fc400078e020e */
[----:B------:R-:W2:Y:S04]  /*0390*/  LDG.E R14, desc[UR6][R8.64+0x8] ;  /* 0x00000806080e7981 */ /* 0x000ea8000c1e1900 */
[----:B------:R3:W-:Y:S04]  /*03a0*/  STG.E desc[UR6][R8.64+0x4], R15 ;  /* 0x0000040f08007986 */ /* 0x0007e8000c101906 */
[----:B0-----:R-:W2:Y:S04]  /*03b0*/  LDG.E R11, desc[UR6][R2.64] ;  /* 0x00000006020b7981 */ /* 0x001ea8000c1e1900 */
[----:B------:R-:W2:Y:S01]  /*03c0*/  LDG.E R12, desc[UR6][R6.64+0x8] ;  /* 0x00000806060c7981 */ /* 0x000ea2000c1e1900 */
[----:B------:R-:W-:Y:S01]  /*03d0*/  IADD3 R10, PT, PT, R10, 0x8, RZ ;  /* 0x000000080a0a7810 */ /* 0x000fe20007ffe0ff */
[----:B--2---:R-:W-:-:S02]  /*03e0*/  IMAD R11, R11, R12, R14 ;  /* 0x0000000c0b0b7224 */ /* 0x004fc400078e020e */
[----:B------:R-:W2:Y:S04]  /*03f0*/  LDG.E R14, desc[UR6][R8.64+0xc] ;  /* 0x00000c06080e7981 */ /* 0x000ea8000c1e1900 */
[----:B------:R0:W-:Y:S04]  /*0400*/  STG.E desc[UR6][R8.64+0x8], R11 ;  /* 0x0000080b08007986 */ /* 0x0001e8000c101906 */
[----:B------:R-:W2:Y:S04]  /*0410*/  LDG.E R12, desc[UR6][R2.64] ;  /* 0x00000006020c7981 */ /* 0x000ea8000c1e1900 */
[----:B-1----:R-:W2:Y:S01]  /*0420*/  LDG.E R13, desc[UR6][R6.64+0xc] ;  /* 0x00000c06060d7981 */ /* 0x002ea2000c1e1900 */
[----:B------:R-:W-:Y:S01]  /*0430*/  ISETP.NE.AND P1, PT, R10, RZ, PT ;  /* 0x000000ff0a00720c */ /* 0x000fe20003f25270 */
[----:B--2---:R-:W-:Y:S01]  /*0440*/  IMAD R13, R12, R13, R14 ;  /* 0x0000000d0c0d7224 */ /* 0x004fe200078e020e */
[----:B------:R-:W-:-:S02]  /*0450*/  IADD3 R14, P2, PT, R6, 0x20, RZ ;  /* 0x00000020060e7810 */ /* 0x000fc40007f5e0ff */
[----:B------:R-:W-:Y:S02]  /*0460*/  IADD3 R12, P3, PT, R8, 0x20, RZ ;  /* 0x00000020080c7810 */ /* 0x000fe40007f7e0ff */
[----:B------:R0:W-:Y:S01]  /*0470*/  STG.E desc[UR6][R8.64+0xc], R13 ;  /* 0x00000c0d08007986 */ /* 0x0001e2000c101906 */
[----:B------:R-:W-:Y:S01]  /*0480*/  IMAD.X R7, RZ, RZ, R7, P2 ;  /* 0x000000ffff077224 */ /* 0x000fe200010e0607 */
[----:B---3--:R-:W-:-:S05]  /*0490*/  IADD3.X R15, PT, PT, RZ, R9, RZ, P3, !PT ;  /* 0x00000009ff0f7210 */ /* 0x008fca0001ffe4ff */
[----:B------:R-:W-:Y:S05]  /*04a0*/  @P1 BRA `(.L_x_1) ;  /* 0xfffffffc00381947 */ /* 0x000fea000383ffff */
.L_x_0:
[----:B------:R-:W-:Y:S05]  /*04b0*/  @!P0 EXIT ;  /* 0x000000000000894d */ /* 0x000fea0003800000 */
[----:B------:R-:W-:Y:S02]  /*04c0*/  ISETP.GE.U32.AND P0, PT, R16, 0x4, PT ;  /* 0x000000041000780c */ /* 0x000fe40003f06070 */
[----:B------:R-:W-:-:S04]  /*04d0*/  LOP3.LUT R18, R4, 0x3, RZ, 0xc0, !PT ;  /* 0x0000000304127812 */ /* 0x000fc800078ec0ff */
[----:B------:R-:W-:-:S07]  /*04e0*/  ISETP.NE.AND P1, PT, R18, RZ, PT ;  /* 0x000000ff1200720c */ /* 0x000fce0003f25270 */
[----:B------:R-:W-:Y:S06]  /*04f0*/  @!P0 BRA `(.L_x_2) ;  /* 0x00000000007c8947 */ /* 0x000fec0003800000 */
[----:B0-----:R-:W0:Y:S01]  /*0500*/  LDC.64 R10, c[0x0][0x380] ;  /* 0x0000e000ff0a7b82 */ /* 0x001e220000000a00 */
[----:B------:R-:W-:Y:S01]  /*0510*/  IMAD.IADD R7, R5, 0x1, R0 ;  /* 0x0000000105077824 */ /* 0x000fe200078e0200 */
[----:B------:R-:W2:Y:S01]  /*0520*/  LDG.E R12, desc[UR6][R2.64] ;  /* 0x00000006020c7981 */ /* 0x000ea2000c1e1900 */
[----:B------:R-:W1:Y:S05]  /*0530*/  LDCU.64 UR4, c[0x0][0x380] ;  /* 0x00007000ff0477ac */ /* 0x000e6a0008000a00 */
[----:B------:R-:W3:Y:S01]  /*0540*/  LDC.64 R8, c[0x0][0x390] ;  /* 0x0000e400ff087b82 */ /* 0x000ee20000000a00 */
[----:B0-----:R-:W-:-:S05]  /*0550*/  IMAD.WIDE.U32 R10, R7, 0x4, R10 ;  /* 0x00000004070a7825 */ /* 0x001fca00078e000a */
[----:B------:R-:W2:Y:S01]  /*0560*/  LDG.E R14, desc[UR6][R10.64] ;  /* 0x000000060a0e7981 */ /* 0x000ea2000c1e1900 */
[----:B---3--:R-:W-:-:S05]  /*0570*/  IMAD.WIDE.U32 R8, R5, 0x4, R8 ;  /* 0x0000000405087825 */ /* 0x008fca00078e0008 */
[----:B------:R-:W2:Y:S01]  /*0580*/  LDG.E R13, desc[UR6][R8.64] ;  /* 0x00000006080d7981 */ /* 0x000ea2000c1e1900 */
[----:B------:R-:W-:-:S04]  /*0590*/  IADD3 R7, P0, PT, R5, R0, RZ ;  /* 0x0000000005077210 */ /* 0x000fc80007f1e0ff */
[----:B------:R-:W-:Y:S02]  /*05a0*/  IADD3.X R16, PT, PT, RZ, RZ, RZ, P0, !PT ;  /* 0x000000ffff107210 */ /* 0x000fe400007fe4ff */
[----:B-1----:R-:W-:-:S04]  /*05b0*/  LEA R6, P0, R7, UR4, 0x2 ;  /* 0x0000000407067c11 */ /* 0x002fc8000f8010ff */
[----:B------:R-:W-:Y:S01]  /*05c0*/  LEA.HI.X R7, R7, UR5, R16, 0x2, P0 ;  /* 0x0000000507077c11 */ /* 0x000fe200080f1410 */
[----:B--2---:R-:W-:-:S05]  /*05d0*/  IMAD R13, R12, R13, R14 ;  /* 0x0000000d0c0d7224 */ /* 0x004fca00078e020e */
[----:B------:R0:W-:Y:S04]  /*05e0*/  STG.E desc[UR6][R10.64], R13 ;  /* 0x0000000d0a007986 */ /* 0x0001e8000c101906 */
[----:B------:R-:W2:Y:S04]  /*05f0*/  LDG.E R12, desc[UR6][R2.64] ;  /* 0x00000006020c7981 */ /* 0x000ea8000c1e1900 */
[----:B------:R-:W2:Y:S04]  /*0600*/  LDG.E R15, desc[UR6][R8.64+0x4] ;  /* 0x00000406080f7981 */ /* 0x000ea8000c1e1900 */
[----:B------:R-:W2:Y:S02]  /*0610*/  LDG.E R14, desc[UR6][R6.64+0x4] ;  /* 0x00000406060e7981 */ /* 0x000ea4000c1e1900 */
[----:B--2---:R-:W-:-:S02]  /*0620*/  IMAD R15, R12, R15, R14 ;  /* 0x0000000f0c0f7224 */ /* 0x004fc400078e020e */
        /* <DEDUP_REMOVED lines=8> */
[----:B------:R-:W2:Y:S01]  /*06b0*/  LDG.E R10, desc[UR6][R2.64] ;  /* 0x00000006020a7981 */ /* 0x000ea2000c1e1900 */
[----:B------:R-:W-:-:S02]  /*06c0*/  VIADD R5, R5, 0x4 ;  /* 0x0000000405057836 */ /* 0x000fc40000000000 */
[----:B--2---:R-:W-:-:S05]  /*06d0*/  IMAD R11, R10, R11, R12 ;  /* 0x0000000b0a0b7224 */ /* 0x004fca00078e020c */
[----:B------:R1:W-:Y:S02]  /*06e0*/  STG.E desc[UR6][R6.64+0xc], R11 ;  /* 0x00000c0b06007986 */ /* 0x0003e4000c101906 */
.L_x_2:
[----:B------:R-:W-:Y:S05]  /*06f0*/  @!P1 EXIT ;  /* 0x000000000000994d */ /* 0x000fea0003800000 */
[----:B------:R-:W-:Y:S02]  /*0700*/  ISETP.NE.AND P0, PT, R18, 0x1, PT ;  /* 0x000000011200780c */ /* 0x000fe40003f05270 */
[----:B------:R-:W-:-:S04]  /*0710*/  LOP3.LUT R4, R4, 0x1, RZ, 0xc0, !PT ;  /* 0x0000000104047812 */ /* 0x000fc800078ec0ff */
[----:B------:R-:W-:-:S07]  /*0720*/  ISETP.NE.U32.AND P1, PT, R4, 0x1, PT ;  /* 0x000000010400780c */ /* 0x000fce0003f25070 */
[----:B------:R-:W-:Y:S06]  /*0730*/  @!P0 BRA `(.L_x_3) ;  /* 0x0000000000548947 */ /* 0x000fec0003800000 */
[----:B0-----:R-:W0:Y:S01]  /*0740*/  LDC.64 R8, c[0x0][0x380] ;  /* 0x0000e000ff087b82 */ /* 0x001e220000000a00 */
[----:B-1----:R-:W-:Y:S01]  /*0750*/  IADD3 R11, PT, PT, R5, R0, RZ ;  /* 0x00000000050b7210 */ /* 0x002fe20007ffe0ff */
[----:B------:R-:W2:Y:S01]  /*0760*/  LDG.E R4, desc[UR6][R2.64] ;  /* 0x0000000602047981 */ /* 0x000ea2000c1e1900 */
[----:B------:R-:W1:Y:S05]  /*0770*/  LDCU.64 UR4, c[0x0][0x380] ;  /* 0x00007000ff0477ac */ /* 0x000e6a0008000a00 */
[----:B------:R-:W3:Y:S01]  /*0780*/  LDC.64 R6, c[0x0][0x390] ;  /* 0x0000e400ff067b82 */ /* 0x000ee20000000a00 */
[----:B0-----:R-:W-:-:S05]  /*0790*/  IMAD.WIDE.U32 R10, R11, 0x4, R8 ;  /* 0x000000040b0a7825 */ /* 0x001fca00078e0008 */
[----:B------:R-:W2:Y:S01]  /*07a0*/  LDG.E R12, desc[UR6][R10.64] ;  /* 0x000000060a0c7981 */ /* 0x000ea2000c1e1900 */
[----:B---3--:R-:W-:-:S05]  /*07b0*/  IMAD.WIDE.U32 R8, R5, 0x4, R6 ;  /* 0x0000000405087825 */ /* 0x008fca00078e0006 */
[----:B------:R-:W2:Y:S01]  /*07c0*/  LDG.E R13, desc[UR6][R8.64] ;  /* 0x00000006080d7981 */ /* 0x000ea2000c1e1900 */
[----:B------:R-:W-:-:S05]  /*07d0*/  IADD3 R7, P0, PT, R5, R0, RZ ;  /* 0x0000000005077210 */ /* 0x000fca0007f1e0ff */
[----:B------:R-:W-:Y:S01]  /*07e0*/  IMAD.X R14, RZ, RZ, RZ, P0 ;  /* 0x000000ffff0e7224 */ /* 0x000fe200000e06ff */
[----:B-1----:R-:W-:-:S04]  /*07f0*/  LEA R6, P0, R7, UR4, 0x2 ;  /* 0x0000000407067c11 */ /* 0x002fc8000f8010ff */
[----:B------:R-:W-:Y:S01]  /*0800*/  LEA.HI.X R7, R7, UR5, R14, 0x2, P0 ;  /* 0x0000000507077c11 */ /* 0x000fe200080f140e */
[----:B--2---:R-:W-:-:S05]  /*0810*/  IMAD R13, R4, R13, R12 ;  /* 0x0000000d040d7224 */ /* 0x004fca00078e020c */
[----:B------:R2:W-:Y:S04]  /*0820*/  STG.E desc[UR6][R10.64], R13 ;  /* 0x0000000d0a007986 */ /* 0x0005e8000c101906 */
[----:B------:R-:W3:Y:S04]  /*0830*/  LDG.E R15, desc[UR6][R8.64+0x4] ;  /* 0x00000406080f7981 */ /* 0x000ee8000c1e1900 */
[----:B------:R-:W3:Y:S04]  /*0840*/  LDG.E R4, desc[UR6][R2.64] ;  /* 0x0000000602047981 */ /* 0x000ee8000c1e1900 */
[----:B------:R-:W3:Y:S01]  /*0850*/  LDG.E R12, desc[UR6][R6.64+0x4] ;  /* 0x00000406060c7981 */ /* 0x000ee2000c1e1900 */
[----:B------:R-:W-:Y:S01]  /*0860*/  IADD3 R5, PT, PT, R5, 0x2, RZ ;  /* 0x0000000205057810 */ /* 0x000fe20007ffe0ff */
[----:B---3--:R-:W-:-:S05]  /*0870*/  IMAD R15, R4, R15, R12 ;  /* 0x0000000f040f7224 */ /* 0x008fca00078e020c */
[----:B------:R2:W-:Y:S02]  /*0880*/  STG.E desc[UR6][R6.64+0x4], R15 ;  /* 0x0000040f06007986 */ /* 0x0005e4000c101906 */
.L_x_3:
[----:B------:R-:W-:Y:S05]  /*0890*/  @P1 EXIT ;  /* 0x000000000000194d */ /* 0x000fea0003800000 */
[----:B-12---:R-:W1:Y:S01]  /*08a0*/  LDC.64 R6, c[0x0][0x390] ;  /* 0x0000e400ff067b82 */ /* 0x006e620000000a00 */
[----:B0-----:R-:W-:Y:S01]  /*08b0*/  IADD3 R11, PT, PT, R0, R5, RZ ;  /* 0x00000005000b7210 */ /* 0x001fe20007ffe0ff */
[----:B------:R-:W2:Y:S06]  /*08c0*/  LDG.E R2, desc[UR6][R2.64] ;  /* 0x0000000602027981 */ /* 0x000eac000c1e1900 */
[----:B------:R-:W0:Y:S01]  /*08d0*/  LDC.64 R8, c[0x0][0x380] ;  /* 0x0000e000ff087b82 */ /* 0x000e220000000a00 */
[----:B-1----:R-:W-:-:S06]  /*08e0*/  IMAD.WIDE.U32 R4, R5, 0x4, R6 ;  /* 0x0000000405047825 */ /* 0x002fcc00078e0006 */
[----:B------:R-:W2:Y:S01]  /*08f0*/  LDG.E R5, desc[UR6][R4.64] ;  /* 0x0000000604057981 */ /* 0x000ea2000c1e1900 */
[----:B0-----:R-:W-:-:S05]  /*0900*/  IMAD.WIDE.U32 R6, R11, 0x4, R8 ;  /* 0x000000040b067825 */ /* 0x001fca00078e0008 */
[----:B------:R-:W2:Y:S02]  /*0910*/  LDG.E R0, desc[UR6][R6.64] ;  /* 0x0000000606007981 */ /* 0x000ea4000c1e1900 */
[----:B--2---:R-:W-:-:S05]  /*0920*/  IMAD R9, R2, R5, R0 ;  /* 0x0000000502097224 */ /* 0x004fca00078e0200 */
[----:B------:R-:W-:Y:S01]  /*0930*/  STG.E desc[UR6][R6.64], R9 ;  /* 0x0000000906007986 */ /* 0x000fe2000c101906 */
[----:B------:R-:W-:Y:S05]  /*0940*/  EXIT ;  /* 0x000000000000794d */ /* 0x000fea0003800000 */
.L_x_4:
[----:B------:R-:W-:-:S00]  /*0950*/  BRA `(.L_x_4) ;  /* 0xfffffffc00fc7947 */ /* 0x000fc0000383ffff */
[----:B------:R-:W-:-:S00]  /*0960*/  NOP ;  /* 0x0000000000007918 */ /* 0x000fc00000000000 */
        /* <DEDUP_REMOVED lines=9> */
.L_x_31:


//--------------------- .text._Z23multiplyKernelKaratsubaPiPKiS1_i --------------------------
	.section	.text._Z23multiplyKernelKaratsubaPiPKiS1_i,"ax",@progbits
	.align	128
        .global         _Z23multiplyKernelKaratsubaPiPKiS1_i
        .type           _Z23multiplyKernelKaratsubaPiPKiS1_i,@function
        .size           _Z23multiplyKernelKaratsubaPiPKiS1_i,(.L_x_30 - _Z23multiplyKernelKaratsubaPiPKiS1_i)
        .other          _Z23multiplyKernelKaratsubaPiPKiS1_i,@"STO_CUDA_ENTRY STV_DEFAULT"
_Z23multiplyKernelKaratsubaPiPKiS1_i:
.text._Z23multiplyKernelKaratsubaPiPKiS1_i:
[----:B------:R-:W0:Y:S01]  /*0000*/  LDC R1, c[0x0][0x37c] ;  /* 0x0000df00ff017b82 */ /* 0x000e220000000800 */
[----:B------:R-:W1:Y:S01]  /*0010*/  LDCU.64 UR4, c[0x0][0x380] ;  /* 0x00007000ff0477ac */ /* 0x000e620008000a00 */
[----:B------:R-:W-:Y:S01]  /*0020*/  MOV R20, 0xf0 ;  /* 0x000000f000147802 */ /* 0x000fe20000000f00 */
[----:B------:R-:W-:Y:S01]  /*0030*/  IMAD.MOV.U32 R21, RZ, RZ, 0x0 ;  /* 0x00000000ff157424 */ /* 0x000fe200078e00ff */
[----:B------:R-:W2:Y:S01]  /*0040*/  LDCU.64 UR6, c[0x0][0x388] ;  /* 0x00007100ff0677ac */ /* 0x000ea20008000a00 */
[----:B------:R-:W3:Y:S01]  /*0050*/  LDCU.64 UR8, c[0x0][0x390] ;  /* 0x00007200ff0877ac */ /* 0x000ee20008000a00 */
[----:B------:R-:W4:Y:S01]  /*0060*/  LDCU UR10, c[0x0][0x398] ;  /* 0x00007300ff0a77ac */ /* 0x000f220008000800 */
[----:B-1----:R-:W-:Y:S02]  /*0070*/  IMAD.U32 R4, RZ, RZ, UR4 ;  /* 0x00000004ff047e24 */ /* 0x002fe4000f8e00ff */
[----:B------:R-:W-:Y:S02]  /*0080*/  IMAD.U32 R5, RZ, RZ, UR5 ;  /* 0x00000005ff057e24 */ /* 0x000fe4000f8e00ff */
[----:B--2---:R-:W-:-:S02]  /*0090*/  IMAD.U32 R6, RZ, RZ, UR6 ;  /* 0x00000006ff067e24 */ /* 0x004fc4000f8e00ff */
[----:B------:R-:W-:Y:S02]  /*00a0*/  IMAD.U32 R7, RZ, RZ, UR7 ;  /* 0x00000007ff077e24 */ /* 0x000fe4000f8e00ff */
[----:B---3--:R-:W-:Y:S02]  /*00b0*/  IMAD.U32 R8, RZ, RZ, UR8 ;  /* 0x00000008ff087e24 */ /* 0x008fe4000f8e00ff */
[----:B------:R-:W-:Y:S02]  /*00c0*/  IMAD.U32 R9, RZ, RZ, UR9 ;  /* 0x00000009ff097e24 */ /* 0x000fe4000f8e00ff */
[----:B----4-:R-:W-:-:S07]  /*00d0*/  IMAD.U32 R10, RZ, RZ, UR10 ;  /* 0x0000000aff0a7e24 */ /* 0x010fce000f8e00ff */
[----:B0-----:R-:W-:Y:S05]  /*00e0*/  CALL.REL.NOINC `($_Z23multiplyKernelKaratsubaPiPKiS1_i$_Z26multiplyKernelKaratsubaRecPiPKiS1_i) ;  /* 0x0000000000047944 */ /* 0x001fea0003c00000 */
[----:B------:R-:W-:Y:S05]  /*00f0*/  EXIT ;  /* 0x000000000000794d */ /* 0x000fea0003800000 */
        .type           $_Z23multiplyKernelKaratsubaPiPKiS1_i$_Z26multiplyKernelKaratsubaRecPiPKiS1_i,@function
        .size           $_Z23multiplyKernelKaratsubaPiPKiS1_i$_Z26multiplyKernelKaratsubaRecPiPKiS1_i,(.L_x_30 - $_Z23multiplyKernelKaratsubaPiPKiS1_i$_Z26multiplyKernelKaratsubaRecPiPKiS1_i)
$_Z23multiplyKernelKaratsubaPiPKiS1_i$_Z26multiplyKernelKaratsubaRecPiPKiS1_i:
[----:B------:R-:W-:-:S05]  /*0100*/  VIADD R1, R1, 0xffffff98 ;  /* 0xffffff9801017836 */ /* 0x000fca0000000000 */
[----:B------:R-:W-:Y:S04]  /*0110*/  STL [R1+0x60], R47 ;  /* 0x0000602f01007387 */ /* 0x000fe80000100800 */
[----:B------:R-:W-:Y:S04]  /*0120*/  STL [R1+0x5c], R46 ;  /* 0x00005c2e01007387 */ /* 0x000fe80000100800 */
[----:B------:R-:W-:Y:S04]  /*0130*/  STL [R1+0x58], R45 ;  /* 0x0000582d01007387 */ /* 0x000fe80000100800 */
[----:B------:R-:W-:Y:S04]  /*0140*/  STL [R1+0x54], R44 ;  /* 0x0000542c01007387 */ /* 0x000fe80000100800 */
[----:B------:R0:W-:Y:S04]  /*0150*/  STL [R1+0x50], R39 ;  /* 0x0000502701007387 */ /* 0x0001e80000100800 */
[----:B------:R1:W-:Y:S04]  /*0160*/  STL [R1+0x4c], R38 ;  /* 0x00004c2601007387 */ /* 0x0003e80000100800 */
[----:B------:R2:W-:Y:S01]  /*0170*/  STL [R1+0x48], R37 ;  /* 0x0000482501007387 */ /* 0x0005e20000100800 */
[----:B0-----:R-:W-:-:S03]  /*0180*/  IMAD.MOV.U32 R39, RZ, RZ, R9 ;  /* 0x000000ffff277224 */ /* 0x001fc600078e0009 */
[----:B------:R0:W-:Y:S01]  /*0190*/  STL [R1+0x44], R36 ;  /* 0x0000442401007387 */ /* 0x0001e20000100800 */
[----:B-1----:R-:W-:-:S03]  /*01a0*/  IMAD.MOV.U32 R38, RZ, RZ, R8 ;  /* 0x000000ffff267224 */ /* 0x002fc600078e0008 */
[----:B------:R-:W-:Y:S01]  /*01b0*/  STL [R1+0x40], R31 ;  /* 0x0000401f01007387 */ /* 0x000fe20000100800 */
[----:B--2---:R-:W-:-:S03]  /*01c0*/  IMAD.MOV.U32 R37, RZ, RZ, R5 ;  /* 0x000000ffff257224 */ /* 0x004fc600078e0005 */
[----:B------:R-:W-:Y:S01]  /*01d0*/  STL [R1+0x3c], R30 ;  /* 0x00003c1e01007387 */ /* 0x000fe20000100800 */
[----:B0-----:R-:W-:-:S03]  /*01e0*/  IMAD.MOV.U32 R36, RZ, RZ, R4 ;  /* 0x000000ffff247224 */ /* 0x001fc600078e0004 */
[----:B------:R-:W-:Y:S04]  /*01f0*/  STL [R1+0x38], R29 ;  /* 0x0000381d01007387 */ /* 0x000fe80000100800 */
[----:B------:R-:W-:Y:S04]  /*0200*/  STL [R1+0x34], R28 ;  /* 0x0000341c01007387 */ /* 0x000fe80000100800 */
[----:B------:R-:W-:Y:S04]  /*0210*/  STL [R1+0x30], R27 ;  /* 0x0000301b01007387 */ /* 0x000fe80000100800 */
[----:B------:R-:W-:Y:S04]  /*0220*/  STL [R1+0x2c], R26 ;  /* 0x00002c1a01007387 */ /* 0x000fe80000100800 */
[----:B------:R-:W-:Y:S04]  /*0230*/  STL [R1+0x28], R25 ;  /* 0x0000281901007387 */ /* 0x000fe80000100800 */
[----:B------:R-:W-:Y:S04]  /*0240*/  STL [R1+0x24], R24 ;  /* 0x0000241801007387 */ /* 0x000fe80000100800 */
[----:B------:R0:W-:Y:S04]  /*0250*/  STL [R1+0x20], R23 ;  /* 0x0000201701007387 */ /* 0x0001e80000100800 */
[----:B------:R1:W-:Y:S04]  /*0260*/  STL [R1+0x1c], R22 ;  /* 0x00001c1601007387 */ /* 0x0003e80000100800 */
[----:B------:R-:W-:Y:S01]  /*0270*/  STL [R1+0x18], R21 ;  /* 0x0000181501007387 */ /* 0x000fe20000100800 */
[----:B0-----:R-:W-:-:S03]  /*0280*/  IMAD.MOV.U32 R23, RZ, RZ, R7 ;  /* 0x000000ffff177224 */ /* 0x001fc600078e0007 */
[----:B------:R-:W-:Y:S01]  /*0290*/  STL [R1+0x14], R20 ;  /* 0x0000141401007387 */ /* 0x000fe20000100800 */
[----:B-1----:R-:W-:-:S03]  /*02a0*/  IMAD.MOV.U32 R22, RZ, RZ, R6 ;  /* 0x000000ffff167224 */ /* 0x002fc600078e0006 */
[----:B------:R-:W-:Y:S04]  /*02b0*/  STL [R1+0x10], R19 ;  /* 0x0000101301007387 */ /* 0x000fe80000100800 */
[----:B------:R-:W-:Y:S04]  /*02c0*/  STL [R1+0xc], R18 ;  /* 0x00000c1201007387 */ /* 0x000fe80000100800 */
[----:B------:R-:W-:Y:S04]  /*02d0*/  STL [R1+0x8], R17 ;  /* 0x0000081101007387 */ /* 0x000fe80000100800 */
[----:B------:R0:W-:Y:S04]  /*02e0*/  STL [R1+0x4], R16 ;  /* 0x0000041001007387 */ /* 0x0001e80000100800 */
[----:B------:R1:W-:Y:S01]  /*02f0*/  STL [R1], R2 ;  /* 0x0000000201007387 */ /* 0x0003e20000100800 */
[----:B0-----:R-:W0:Y:S05]  /*0300*/  BMOV.32.CLEAR R16, B6 ;  /* 0x0000000006107355 */ /* 0x001e2a0000100000 */
[----:B------:R-:W-:Y:S01]  /*0310*/  BSSY.RECONVERGENT B6, `(.L_x_5) ;  /* 0x00001ed000067945 */ /* 0x000fe20003800200 */
[----:B-1----:R-:W-:Y:S01]  /*0320*/  MOV R2, R10 ;  /* 0x0000000a00027202 */ /* 0x002fe20000000f00 */
[----:B------:R-:W1:Y:S03]  /*0330*/  LDC.64 R4, c[0x0][0x358] ;  /* 0x0000d600ff047b82 */ /* 0x000e660000000a00 */
[----:B------:R-:W-:-:S13]  /*0340*/  ISETP.GT.AND P0, PT, R2, 0x1, PT ;  /* 0x000000010200780c */ /* 0x000fda0003f04270 */
[----:B0-----:R-:W-:Y:S05]  /*0350*/  @P0 BRA `(.L_x_6) ;  /* 0x0000000000240947 */ /* 0x001fea0003800000 */
[C---:B-1----:R-:W-:Y:S02]  /*0360*/  R2UR UR4, R4.reuse ;  /* 0x00000000040472ca */ /* 0x042fe400000e0000 */
[C---:B------:R-:W-:Y:S02]  /*0370*/  R2UR UR5, R5.reuse ;  /* 0x00000000050572ca */ /* 0x040fe400000e0000 */
[----:B------:R-:W-:Y:S02]  /*0380*/  R2UR UR6, R4 ;  /* 0x00000000040672ca */ /* 0x000fe400000e0000 */
[----:B------:R-:W-:-:S09]  /*0390*/  R2UR UR7, R5 ;  /* 0x00000000050772ca */ /* 0x000fd200000e0000 */
[----:B------:R-:W2:Y:S04]  /*03a0*/  LD.E R22, desc[UR4][R22.64] ;  /* 0x0000000416167980 */ /* 0x000ea8000c101900 */
[----:B------:R-:W2:Y:S02]  /*03b0*/  LD.E R39, desc[UR6][R38.64] ;  /* 0x0000000626277980 */ /* 0x000ea4000c101900 */
[----:B--2---:R-:W-:-:S05]  /*03c0*/  IMAD R3, R22, R39, RZ ;  /* 0x0000002716037224 */ /* 0x004fca00078e02ff */
[----:B------:R0:W-:Y:S01]  /*03d0*/  ST.E desc[UR4][R36.64], R3 ;  /* 0x0000000324007985 */ /* 0x0001e2000c101904 */
[----:B------:R-:W-:Y:S05]  /*03e0*/  BRA `(.L_x_7) ;  /* 0x0000001c007c7947 */ /* 0x000fea0003800000 */
.L_x_6:
[----:B------:R-:W-:Y:S01]  /*03f0*/  MOV R17, 0x0 ;  /* 0x0000000000117802 */ /* 0x000fe20000000f00 */
[----:B-1----:R-:W-:Y:S01]  /*0400*/  IMAD.MOV.U32 R5, RZ, RZ, RZ ;  /* 0x000000ffff057224 */ /* 0x002fe200078e00ff */
[----:B------:R-:W-:Y:S02]  /*0410*/  SHF.R.U32.HI R18, RZ, 0x1, R2 ;  /* 0x00000001ff127819 */ /* 0x000fe40000011602 */
[----:B------:R0:W1:Y:S03]  /*0420*/  LDC.64 R6, c[0x4][R17] ;  /* 0x0100000011067b82 */ /* 0x0000660000000a00 */
[----:B------:R-:W-:-:S04]  /*0430*/  IMAD.SHL.U32 R19, R18, 0x4, RZ ;  /* 0x0000000412137824 */ /* 0x000fc800078e00ff */
[----:B------:R-:W-:-:S07]  /*0440*/  IMAD.MOV.U32 R4, RZ, RZ, R19 ;  /* 0x000000ffff047224 */ /* 0x000fce00078e0013 */
[----:B------:R-:W-:-:S07]  /*0450*/  LEPC R20, `(.L_x_8) ;  /* 0x000000001014794e */ /* 0x000fce0000000000 */
[----:B01----:R-:W-:Y:S05]  /*0460*/  CALL.ABS.NOINC R6 ;  /* 0x0000000006007343 */ /* 0x003fea0003c00000 */
.L_x_8:
[----:B------:R0:W1:Y:S01]  /*0470*/  LDC.64 R6, c[0x4][R17] ;  /* 0x0100000011067b82 */ /* 0x0000620000000a00 */
[----:B------:R-:W-:Y:S01]  /*0480*/  MOV R28, R4 ;  /* 0x00000004001c7202 */ /* 0x000fe20000000f00 */
[----:B------:R-:W-:Y:S02]  /*0490*/  IMAD.MOV.U32 R29, RZ, RZ, R5 ;  /* 0x000000ffff1d7224 */ /* 0x000fe400078e0005 */
[----:B------:R-:W-:Y:S02]  /*04a0*/  IMAD.MOV.U32 R4, RZ, RZ, R19 ;  /* 0x000000ffff047224 */ /* 0x000fe400078e0013 */
[----:B------:R-:W-:-:S07]  /*04b0*/  IMAD.MOV.U32 R5, RZ, RZ, RZ ;  /* 0x000000ffff057224 */ /* 0x000fce00078e00ff */
[----:B------:R-:W-:-:S07]  /*04c0*/  LEPC R20, `(.L_x_9) ;  /* 0x000000001014794e */ /* 0x000fce0000000000 */
[----:B01----:R-:W-:Y:S05]  /*04d0*/  CALL.ABS.NOINC R6 ;  /* 0x0000000006007343 */ /* 0x003fea0003c00000 */
.L_x_9:
[----:B------:R0:W1:Y:S01]  /*04e0*/  LDC.64 R6, c[0x4][R17] ;  /* 0x0100000011067b82 */ /* 0x0000620000000a00 */
[----:B------:R-:W-:Y:S02]  /*04f0*/  IMAD.MOV.U32 R24, RZ, RZ, R4 ;  /* 0x000000ffff187224 */ /* 0x000fe400078e0004 */
[----:B------:R-:W-:Y:S02]  /*0500*/  IMAD.MOV.U32 R25, RZ, RZ, R5 ;  /* 0x000000ffff197224 */ /* 0x000fe400078e0005 */
[----:B------:R-:W-:Y:S02]  /*0510*/  IMAD.MOV.U32 R4, RZ, RZ, R19 ;  /* 0x000000ffff047224 */ /* 0x000fe400078e0013 */
[----:B------:R-:W-:-:S07]  /*0520*/  IMAD.MOV.U32 R5, RZ, RZ, RZ ;  /* 0x000000ffff057224 */ /* 0x000fce00078e00ff */
[----:B------:R-:W-:-:S07]  /*0530*/  LEPC R20, `(.L_x_10) ;  /* 0x000000001014794e */ /* 0x000fce0000000000 */
[----:B01----:R-:W-:Y:S05]  /*0540*/  CALL.ABS.NOINC R6 ;  /* 0x0000000006007343 */ /* 0x003fea0003c00000 */
.L_x_10:
[----:B------:R0:W1:Y:S01]  /*0550*/  LDC.64 R6, c[0x4][R17] ;  /* 0x0100000011067b82 */ /* 0x0000620000000a00 */
[----:B------:R-:W-:Y:S01]  /*0560*/  IMAD.MOV.U32 R30, RZ, RZ, R4 ;  /* 0x000000ffff1e7224 */ /* 0x000fe200078e0004 */
[----:B------:R-:W-:Y:S01]  /*0570*/  MOV R4, R19 ;  /* 0x0000001300047202 */ /* 0x000fe20000000f00 */
[----:B------:R-:W-:Y:S02]  /*0580*/  IMAD.MOV.U32 R31, RZ, RZ, R5 ;  /* 0x000000ffff1f7224 */ /* 0x000fe400078e0005 */
[----:B------:R-:W-:-:S07]  /*0590*/  IMAD.MOV.U32 R5, RZ, RZ, RZ ;  /* 0x000000ffff057224 */ /* 0x000fce00078e00ff */
[----:B------:R-:W-:-:S07]  /*05a0*/  LEPC R20, `(.L_x_11) ;  /* 0x000000001014794e */ /* 0x000fce0000000000 */
[----:B01----:R-:W-:Y:S05]  /*05b0*/  CALL.ABS.NOINC R6 ;  /* 0x0000000006007343 */ /* 0x003fea0003c00000 */
.L_x_11:
[----:B------:R0:W1:Y:S01]  /*05c0*/  LDC.64 R6, c[0x4][R17] ;  /* 0x0100000011067b82 */ /* 0x0000620000000a00 */
[----:B------:R-:W-:Y:S02]  /*05d0*/  IMAD.MOV.U32 R26, RZ, RZ, R4 ;  /* 0x000000ffff1a7224 */ /* 0x000fe400078e0004 */
[----:B------:R-:W-:Y:S02]  /*05e0*/  IMAD.MOV.U32 R27, RZ, RZ, R5 ;  /* 0x000000ffff1b7224 */ /* 0x000fe400078e0005 */
[----:B------:R-:W-:Y:S02]  /*05f0*/  IMAD.MOV.U32 R4, RZ, RZ, R19 ;  /* 0x000000ffff047224 */ /* 0x000fe400078e0013 */
[----:B------:R-:W-:-:S07]  /*0600*/  IMAD.MOV.U32 R5, RZ, RZ, RZ ;  /* 0x000000ffff057224 */ /* 0x000fce00078e00ff */
[----:B------:R-:W-:-:S07]  /*0610*/  LEPC R20, `(.L_x_12) ;  /* 0x000000001014794e */ /* 0x000fce0000000000 */
[----:B01----:R-:W-:Y:S05]  /*0620*/  CALL.ABS.NOINC R6 ;  /* 0x0000000006007343 */ /* 0x003fea0003c00000 */
.L_x_12:
[----:B------:R-:W-:Y:S01]  /*0630*/  IMAD.MOV.U32 R46, RZ, RZ, R4 ;  /* 0x000000ffff2e7224 */ /* 0x000fe200078e0004 */
[----:B------:R-:W-:Y:S01]  /*0640*/  MOV R7, R23 ;  /* 0x0000001700077202 */ /* 0x000fe20000000f00 */
[----:B------:R-:W-:Y:S01]  /*0650*/  IMAD.MOV.U32 R47, RZ, RZ, R5 ;  /* 0x000000ffff2f7224 */ /* 0x000fe200078e0005 */
[----:B------:R-:W-:Y:S01]  /*0660*/  MOV R20, 0x6f0 ;  /* 0x000006f000147802 */ /* 0x000fe20000000f00 */
[----:B------:R-:W-:Y:S02]  /*0670*/  IMAD.MOV.U32 R10, RZ, RZ, R18 ;  /* 0x000000ffff0a7224 */ /* 0x000fe400078e0012 */
[----:B------:R-:W-:Y:S02]  /*0680*/  IMAD.MOV.U32 R6, RZ, RZ, R22 ;  /* 0x000000ffff067224 */ /* 0x000fe400078e0016 */
[----:B------:R-:W-:Y:S02]  /*0690*/  IMAD.MOV.U32 R8, RZ, RZ, R38 ;  /* 0x000000ffff087224 */ /* 0x000fe400078e0026 */
[----:B------:R-:W-:-:S02]  /*06a0*/  IMAD.MOV.U32 R9, RZ, RZ, R39 ;  /* 0x000000ffff097224 */ /* 0x000fc400078e0027 */
[----:B------:R-:W-:Y:S02]  /*06b0*/  IMAD.MOV.U32 R4, RZ, RZ, R24 ;  /* 0x000000ffff047224 */ /* 0x000fe400078e0018 */
[----:B------:R-:W-:Y:S02]  /*06c0*/  IMAD.MOV.U32 R5, RZ, RZ, R25 ;  /* 0x000000ffff057224 */ /* 0x000fe400078e0019 */
[----:B------:R-:W-:-:S07]  /*06d0*/  IMAD.MOV.U32 R21, RZ, RZ, 0x0 ;  /* 0x00000000ff157424 */ /* 0x000fce00078e00ff */
[----:B------:R-:W-:Y:S05]  /*06e0*/  CALL.REL.NOINC `($_Z23multiplyKernelKaratsubaPiPKiS1_i$_Z26multiplyKernelKaratsubaRecPiPKiS1_i) ;  /* 0xfffffff800847944 */ /* 0x000fea0003c3ffff */
[----:B------:R-:W-:Y:S01]  /*06f0*/  SHF.R.U32.HI R17, RZ, 0x1, R2 ;  /* 0x00000001ff117819 */ /* 0x000fe20000011602 */
[----:B------:R-:W-:Y:S01]  /*0700*/  IMAD.MOV.U32 R8, RZ, RZ, R38 ;  /* 0x000000ffff087224 */ /* 0x000fe200078e0026 */
[----:B------:R-:W-:Y:S01]  /*0710*/  MOV R20, 0x7a0 ;  /* 0x000007a000147802 */ /* 0x000fe20000000f00 */
[----:B------:R-:W-:Y:S01]  /*0720*/  IMAD.MOV.U32 R9, RZ, RZ, R39 ;  /* 0x000000ffff097224 */ /* 0x000fe200078e0027 */
[C---:B------:R-:W-:Y:S01]  /*0730*/  IADD3 R10, PT, PT, -R17.reuse, R2, RZ ;  /* 0x00000002110a7210 */ /* 0x040fe20007ffe1ff */
[----:B------:R-:W-:-:S04]  /*0740*/  IMAD.WIDE.U32 R6, R17, 0x4, R22 ;  /* 0x0000000411067825 */ /* 0x000fc800078e0016 */
[----:B------:R-:W-:-:S04]  /*0750*/  IMAD.WIDE.U32 R8, R17, 0x4, R8 ;  /* 0x0000000411087825 */ /* 0x000fc800078e0008 */
[----:B------:R-:W-:Y:S02]  /*0760*/  IMAD.MOV.U32 R4, RZ, RZ, R26 ;  /* 0x000000ffff047224 */ /* 0x000fe400078e001a */
[----:B------:R-:W-:Y:S02]  /*0770*/  IMAD.MOV.U32 R5, RZ, RZ, R27 ;  /* 0x000000ffff057224 */ /* 0x000fe400078e001b */
[----:B------:R-:W-:-:S07]  /*0780*/  IMAD.MOV.U32 R21, RZ, RZ, 0x0 ;  /* 0x00000000ff157424 */ /* 0x000fce00078e00ff */
[----:B------:R-:W-:Y:S05]  /*0790*/  CALL.REL.NOINC `($_Z23multiplyKernelKaratsubaPiPKiS1_i$_Z26multiplyKernelKaratsubaRecPiPKiS1_i) ;  /* 0xfffffff800587944 */ /* 0x000fea0003c3ffff */
[C---:B------:R-:W-:Y:S01]  /*07a0*/  VIADD R3, R17.reuse, 0xffffffff ;  /* 0xffffffff11037836 */ /* 0x040fe20000000000 */
[----:B------:R-:W0:Y:S01]  /*07b0*/  LDC.64 R44, c[0x0][0x358] ;  /* 0x0000d600ff2c7b82 */ /* 0x000e220000000a00 */
[----:B------:R-:W-:Y:S01]  /*07c0*/  BSSY.RECONVERGENT B0, `(.L_x_13) ;  /* 0x000004c000007945 */ /* 0x000fe20003800200 */
[----:B------:R-:W-:Y:S02]  /*07d0*/  LOP3.LUT P0, R0, R17, 0x3, RZ, 0xc0, !PT ;  /* 0x0000000311007812 */ /* 0x000fe4000780c0ff */
[C---:B------:R-:W-:Y:S02]  /*07e0*/  ISETP.GE.U32.AND P1, PT, R3.reuse, 0x3, PT ;  /* 0x000000030300780c */ /* 0x040fe40003f26070 */
[----:B------:R-:W-:Y:S01]  /*07f0*/  ISETP.GE.U32.AND P2, PT, R3, 0x3, PT ;  /* 0x000000030300780c */ /* 0x000fe20003f46070 */
[----:B------:R-:W-:-:S03]  /*0800*/  IMAD.MOV.U32 R3, RZ, RZ, RZ ;  /* 0x000000ffff037224 */ /* 0x000fc600078e00ff */
[----:B------:R-:W-:-:S07]  /*0810*/  P2R R18, PR, RZ, 0x4 ;  /* 0x00000004ff127803 */ /* 0x000fce0000000000 */
[----:B------:R-:W-:Y:S05]  /*0820*/  @!P1 BRA `(.L_x_14) ;  /* 0x0000000400149947 */ /* 0x000fea0003800000 */
[----:B------:R-:W-:Y:S02]  /*0830*/  SHF.R.U32.HI R4, RZ, 0x1, R2 ;  /* 0x00000001ff047819 */ /* 0x000fe40000011602 */
[----:B------:R-:W-:Y:S02]  /*0840*/  IADD3 R6, P1, PT, R22, 0x8, RZ ;  /* 0x0000000816067810 */ /* 0x000fe40007f3e0ff */
[----:B------:R-:W-:Y:S02]  /*0850*/  IADD3 R34, P2, PT, R28, 0x8, RZ ;  /* 0x000000081c227810 */ /* 0x000fe40007f5e0ff */
[----:B------:R-:W-:Y:S01]  /*0860*/  IADD3 R32, P3, PT, R30, 0x8, RZ ;  /* 0x000000081e207810 */ /* 0x000fe20007f7e0ff */
[----:B------:R-:W-:Y:S01]  /*0870*/  IMAD.X R5, RZ, RZ, R23, P1 ;  /* 0x000000ffff057224 */ /* 0x000fe200008e0617 */
[----:B------:R-:W-:Y:S01]  /*0880*/  IADD3 R10, P4, PT, R38, 0xc, RZ ;  /* 0x0000000c260a7810 */ /* 0x000fe20007f9e0ff */
[----:B------:R-:W-:Y:S01]  /*0890*/  IMAD.X R43, RZ, RZ, R29, P2 ;  /* 0x000000ffff2b7224 */ /* 0x000fe200010e061d */
[----:B------:R-:W-:Y:S01]  /*08a0*/  LOP3.LUT R4, R4, 0x3ffffffc, RZ, 0xc0, !PT ;  /* 0x3ffffffc04047812 */ /* 0x000fe200078ec0ff */
[----:B------:R-:W-:Y:S01]  /*08b0*/  IMAD.X R41, RZ, RZ, R31, P3 ;  /* 0x000000ffff297224 */ /* 0x000fe200018e061f */
[----:B------:R-:W-:Y:S01]  /*08c0*/  LOP3.LUT R3, R17, 0x3ffffffc, RZ, 0xc0, !PT ;  /* 0x3ffffffc11037812 */ /* 0x000fe200078ec0ff */
[----:B------:R-:W-:-:S02]  /*08d0*/  IMAD.X R13, RZ, RZ, R39, P4 ;  /* 0x000000ffff0d7224 */ /* 0x000fc400020e0627 */
[----:B------:R-:W-:-:S07]  /*08e0*/  IMAD.MOV R19, RZ, RZ, -R4 ;  /* 0x000000ffff137224 */ /* 0x000fce00078e0a04 */
.L_x_15:
[C---:B0-----:R-:W-:Y:S01]  /*08f0*/  R2UR UR4, R44.reuse ;  /* 0x000000002c0472ca */ /* 0x041fe200000e0000 */
[----:B------:R-:W-:Y:S01]  /*0900*/  IMAD.MOV.U32 R4, RZ, RZ, R6 ;  /* 0x000000ffff047224 */ /* 0x000fe200078e0006 */
[----:B------:R-:W-:Y:S02]  /*0910*/  R2UR UR5, R45 ;  /* 0x000000002d0572ca */ /* 0x000fe400000e0000 */
[----:B------:R-:W-:Y:S01]  /*0920*/  R2UR UR6, R44 ;  /* 0x000000002c0672ca */ /* 0x000fe200000e0000 */
[----:B------:R-:W-:Y:S01]  /*0930*/  IMAD.WIDE.U32 R6, R17, 0x4, R4 ;  /* 0x0000000411067825 */ /* 0x000fe200078e0004 */
[----:B------:R-:W-:-:S09]  /*0940*/  R2UR UR7, R45 ;  /* 0x000000002d0772ca */ /* 0x000fd200000e0000 */
[----:B------:R-:W2:Y:S04]  /*0950*/  LD.E R8, desc[UR4][R4.64+-0x8] ;  /* 0xfffff80404087980 */ /* 0x000ea8000c101900 */
[----:B------:R-:W2:Y:S01]  /*0960*/  LD.E R9, desc[UR6][R6.64+-0x8] ;  /* 0xfffff80606097980 */ /* 0x000ea2000c101900 */
[----:B------:R-:W-:Y:S02]  /*0970*/  R2UR UR8, R44 ;  /* 0x000000002c0872ca */ /* 0x000fe400000e0000 */
[----:B------:R-:W-:Y:S02]  /*0980*/  R2UR UR9, R45 ;  /* 0x000000002d0972ca */ /* 0x000fe400000e0000 */
[----:B--2---:R-:W-:Y:S01]  /*0990*/  IADD3 R11, PT, PT, R8, R9, RZ ;  /* 0x00000009080b7210 */ /* 0x004fe20007ffe0ff */
[----:B------:R-:W-:-:S02]  /*09a0*/  IMAD.MOV.U32 R8, RZ, RZ, R34 ;  /* 0x000000ffff087224 */ /* 0x000fc400078e0022 */
[----:B------:R-:W-:-:S05]  /*09b0*/  IMAD.MOV.U32 R9, RZ, RZ, R43 ;  /* 0x000000ffff097224 */ /* 0x000fca00078e002b */
[----:B------:R0:W-:Y:S02]  /*09c0*/  ST.E desc[UR4][R8.64+-0x8], R11 ;  /* 0xfffff80b08007985 */ /* 0x0001e4000c101904 */
[----:B0-----:R-:W-:Y:S02]  /*09d0*/  IMAD.MOV.U32 R11, RZ, RZ, R13 ;  /* 0x000000ffff0b7224 */ /* 0x001fe400078e000d */
[----:B------:R-:W-:-:S03]  /*09e0*/  IMAD.WIDE.U32 R12, R17, 0x4, R10 ;  /* 0x00000004110c7825 */ /* 0x000fc600078e000a */
[----:B------:R-:W2:Y:S04]  /*09f0*/  LD.E R14, desc[UR6][R10.64+-0xc] ;  /* 0xfffff4060a0e7980 */ /* 0x000ea8000c101900 */
[----:B------:R-:W2:Y:S02]  /*0a00*/  LD.E R15, desc[UR8][R12.64+-0xc] ;  /* 0xfffff4080c0f7980 */ /* 0x000ea4000c101900 */
[----:B--2---:R-:W-:Y:S02]  /*0a10*/  IMAD.IADD R33, R14, 0x1, R15 ;  /* 0x000000010e217824 */ /* 0x004fe400078e020f */
[----:B------:R-:W-:Y:S02]  /*0a20*/  IMAD.MOV.U32 R14, RZ, RZ, R32 ;  /* 0x000000ffff0e7224 */ /* 0x000fe400078e0020 */
[----:B------:R-:W-:-:S05]  /*0a30*/  IMAD.MOV.U32 R15, RZ, RZ, R41 ;  /* 0x000000ffff0f7224 */ /* 0x000fca00078e0029 */
[----:B------:R0:W-:Y:S04]  /*0a40*/  ST.E desc[UR4][R14.64+-0x8], R33 ;  /* 0xfffff8210e007985 */ /* 0x0001e8000c101904 */
[----:B------:R-:W2:Y:S04]  /*0a50*/  LD.E R32, desc[UR6][R4.64+-0x4] ;  /* 0xfffffc0604207980 */ /* 0x000ea8000c101900 */
[----:B------:R-:W2:Y:S02]  /*0a60*/  LD.E R35, desc[UR8][R6.64+-0x4] ;  /* 0xfffffc0806237980 */ /* 0x000ea4000c101900 */
[----:B--2---:R-:W-:-:S05]  /*0a70*/  IMAD.IADD R35, R32, 0x1, R35 ;  /* 0x0000000120237824 */ /* 0x004fca00078e0223 */
[----:B------:R1:W-:Y:S04]  /*0a80*/  ST.E desc[UR4][R8.64+-0x4], R35 ;  /* 0xfffffc2308007985 */ /* 0x0003e8000c101904 */
[----:B------:R-:W2:Y:S04]  /*0a90*/  LD.E R32, desc[UR6][R10.64+-0x8] ;  /* 0xfffff8060a207980 */ /* 0x000ea8000c101900 */
[----:B------:R-:W2:Y:S02]  /*0aa0*/  LD.E R41, desc[UR8][R12.64+-0x8] ;  /* 0xfffff8080c297980 */ /* 0x000ea4000c101900 */
[----:B--2---:R-:W-:-:S05]  /*0ab0*/  IMAD.IADD R41, R32, 0x1, R41 ;  /* 0x0000000120297824 */ /* 0x004fca00078e0229 */
[----:B------:R-:W-:Y:S04]  /*0ac0*/  ST.E desc[UR4][R14.64+-0x4], R41 ;  /* 0xfffffc290e007985 */ /* 0x000fe8000c101904 */
[----:B------:R-:W2:Y:S04]  /*0ad0*/  LD.E R32, desc[UR6][R4.64] ;  /* 0x0000000604207980 */ /* 0x000ea8000c101900 */
[----:B0-----:R-:W2:Y:S02]  /*0ae0*/  LD.E R33, desc[UR8][R6.64] ;  /* 0x0000000806217980 */ /* 0x001ea4000c101900 */
[----:B--2---:R-:W-:-:S05]  /*0af0*/  IADD3 R33, PT, PT, R32, R33, RZ ;  /* 0x0000002120217210 */ /* 0x004fca0007ffe0ff */
[----:B------:R0:W-:Y:S04]  /*0b00*/  ST.E desc[UR4][R8.64], R33 ;  /* 0x0000002108007985 */ /* 0x0001e8000c101904 */
[----:B------:R-:W2:Y:S04]  /*0b10*/  LD.E R32, desc[UR6][R10.64+-0x4] ;  /* 0xfffffc060a207980 */ /* 0x000ea8000c101900 */
[----:B-1----:R-:W2:Y:S02]  /*0b20*/  LD.E R35, desc[UR8][R12.64+-0x4] ;  /* 0xfffffc080c237980 */ /* 0x002ea4000c101900 */
[----:B--2---:R-:W-:-:S05]  /*0b30*/  IMAD.IADD R35, R32, 0x1, R35 ;  /* 0x0000000120237824 */ /* 0x004fca00078e0223 */
[----:B------:R1:W-:Y:S04]  /*0b40*/  ST.E desc[UR4][R14.64], R35 ;  /* 0x000000230e007985 */ /* 0x0003e8000c101904 */
[----:B------:R-:W0:Y:S04]  /*0b50*/  LD.E R7, desc[UR8][R6.64+0x4] ;  /* 0x0000040806077980 */ /* 0x000e28000c101900 */
[----:B------:R-:W0:Y:S02]  /*0b60*/  LD.E R32, desc[UR6][R4.64+0x4] ;  /* 0x0000040604207980 */ /* 0x000e24000c101900 */
[----:B0-----:R-:W-:-:S05]  /*0b70*/  IMAD.IADD R33, R32, 0x1, R7 ;  /* 0x0000000120217824 */ /* 0x001fca00078e0207 */
[----:B------:R2:W-:Y:S04]  /*0b80*/  ST.E desc[UR4][R8.64+0x4], R33 ;  /* 0x0000042108007985 */ /* 0x0005e8000c101904 */
[----:B------:R-:W1:Y:S04]  /*0b90*/  LD.E R13, desc[UR8][R12.64] ;  /* 0x000000080c0d7980 */ /* 0x000e68000c101900 */
[----:B------:R0:W1:Y:S01]  /*0ba0*/  LD.E R32, desc[UR6][R10.64] ;  /* 0x000000060a207980 */ /* 0x000062000c101900 */
[----:B------:R-:W-:Y:S01]  /*0bb0*/  IADD3 R6, P1, PT, R4, 0x10, RZ ;  /* 0x0000001004067810 */ /* 0x000fe20007f3e0ff */
[----:B------:R-:W-:-:S04]  /*0bc0*/  VIADD R19, R19, 0x4 ;  /* 0x0000000413137836 */ /* 0x000fc80000000000 */
[----:B------:R-:W-:Y:S01]  /*0bd0*/  IMAD.X R5, RZ, RZ, R5, P1 ;  /* 0x000000ffff057224 */ /* 0x000fe200008e0605 */
[----:B------:R-:W-:Y:S02]  /*0be0*/  IADD3 R34, P1, PT, R8, 0x10, RZ ;  /* 0x0000001008227810 */ /* 0x000fe40007f3e0ff */
[----:B0-----:R-:W-:-:S03]  /*0bf0*/  IADD3 R10, P2, PT, R10, 0x10, RZ ;  /* 0x000000100a0a7810 */ /* 0x001fc60007f5e0ff */
[----:B------:R-:W-:Y:S02]  /*0c00*/  IMAD.X R43, RZ, RZ, R9, P1 ;  /* 0x000000ffff2b7224 */ /* 0x000fe400008e0609 */
[----:B-1----:R-:W-:Y:S01]  /*0c10*/  IMAD.IADD R35, R32, 0x1, R13 ;  /* 0x0000000120237824 */ /* 0x002fe200078e020d */
[----:B------:R-:W-:Y:S01]  /*0c20*/  IADD3 R32, P1, PT, R14, 0x10, RZ ;  /* 0x000000100e207810 */ /* 0x000fe20007f3e0ff */
[----:B------:R-:W-:-:S03]  /*0c30*/  IMAD.X R13, RZ, RZ, R11, P2 ;  /* 0x000000ffff0d7224 */ /* 0x000fc600010e060b */
[----:B------:R2:W-:Y:S01]  /*0c40*/  ST.E desc[UR4][R14.64+0x4], R35 ;  /* 0x000004230e007985 */ /* 0x0005e2000c101904 */
[----:B------:R-:W-:Y:S01]  /*0c50*/  IMAD.X R41, RZ, RZ, R15, P1 ;  /* 0x000000ffff297224 */ /* 0x000fe200008e060f */
[----:B------:R-:W-:-:S13]  /*0c60*/  ISETP.NE.AND P1, PT, R19, RZ, PT ;  /* 0x000000ff1300720c */ /* 0x000fda0003f25270 */
[----:B--2---:R-:W-:Y:S05]  /*0c70*/  @P1 BRA `(.L_x_15) ;  /* 0xfffffffc001c1947 */ /* 0x004fea000383ffff */
.L_x_14:
[----:B------:R-:W-:Y:S05]  /*0c80*/  BSYNC.RECONVERGENT B0 ;  /* 0x0000000000007941 */ /* 0x000fea0003800200 */
.L_x_13:
[----:B------:R-:W-:Y:S04]  /*0c90*/  BSSY.RECONVERGENT B0, `(.L_x_16) ;  /* 0x0000030000007945 */ /* 0x000fe80003800200 */
[----:B------:R-:W-:Y:S05]  /*0ca0*/  @!P0 BRA `(.L_x_17) ;  /* 0x0000000000b88947 */ /* 0x000fea0003800000 */
[----:B------:R-:W-:Y:S01]  /*0cb0*/  IMAD.WIDE.U32 R4, R3, 0x4, R30 ;  /* 0x0000000403047825 */ /* 0x000fe200078e001e */
[----:B------:R-:W-:-:S03]  /*0cc0*/  MOV R6, R38 ;  /* 0x0000002600067202 */ /* 0x000fc60000000f00 */
[----:B------:R-:W-:Y:S02]  /*0cd0*/  IMAD.MOV.U32 R7, RZ, RZ, R39 ;  /* 0x000000ffff077224 */ /* 0x000fe400078e0027 */
[----:B------:R-:W-:Y:S02]  /*0ce0*/  IMAD.MOV.U32 R14, RZ, RZ, R4 ;  /* 0x000000ffff0e7224 */ /* 0x000fe400078e0004 */
[----:B------:R-:W-:Y:S02]  /*0cf0*/  IMAD.MOV.U32 R19, RZ, RZ, R5 ;  /* 0x000000ffff137224 */ /* 0x000fe400078e0005 */
[----:B------:R-:W-:-:S04]  /*0d00*/  IMAD.WIDE.U32 R22, R3, 0x4, R22 ;  /* 0x0000000403167825 */ /* 0x000fc800078e0016 */
[----:B------:R-:W-:Y:S01]  /*0d10*/  IMAD.WIDE.U32 R6, R3, 0x4, R6 ;  /* 0x0000000403067825 */ /* 0x000fe200078e0006 */
[----:B------:R-:W-:-:S03]  /*0d20*/  MOV R9, R23 ;  /* 0x0000001700097202 */ /* 0x000fc60000000f00 */
[----:B------:R-:W-:-:S04]  /*0d30*/  IMAD.WIDE.U32 R4, R3, 0x4, R28 ;  /* 0x0000000403047825 */ /* 0x000fc800078e001c */
[----:B------:R-:W-:Y:S02]  /*0d40*/  IMAD.MOV.U32 R10, RZ, RZ, R6 ;  /* 0x000000ffff0a7224 */ /* 0x000fe400078e0006 */
[----:B------:R-:W-:Y:S02]  /*0d50*/  IMAD.MOV.U32 R15, RZ, RZ, R7 ;  /* 0x000000ffff0f7224 */ /* 0x000fe400078e0007 */
[----:B------:R-:W-:Y:S02]  /*0d60*/  IMAD.MOV.U32 R12, RZ, RZ, R4 ;  /* 0x000000ffff0c7224 */ /* 0x000fe400078e0004 */
[----:B------:R-:W-:Y:S02]  /*0d70*/  IMAD.MOV.U32 R13, RZ, RZ, R5 ;  /* 0x000000ffff0d7224 */ /* 0x000fe400078e0005 */
[----:B------:R-:W-:Y:S02]  /*0d80*/  IMAD.MOV.U32 R8, RZ, RZ, R22 ;  /* 0x000000ffff087224 */ /* 0x000fe400078e0016 */
[----:B------:R-:W-:-:S07]  /*0d90*/  IMAD.MOV R0, RZ, RZ, -R0 ;  /* 0x000000ffff007224 */ /* 0x000fce00078e0a00 */
.L_x_18:
[C---:B0-----:R-:W-:Y:S01]  /*0da0*/  R2UR UR6, R44.reuse ;  /* 0x000000002c0672ca */ /* 0x041fe200000e0000 */
[----:B------:R-:W-:Y:S01]  /*0db0*/  IMAD.WIDE.U32 R4, R17, 0x4, R8 ;  /* 0x0000000411047825 */ /* 0x000fe200078e0008 */
[C---:B------:R-:W-:Y:S02]  /*0dc0*/  R2UR UR7, R45.reuse ;  /* 0x000000002d0772ca */ /* 0x040fe400000e0000 */
[----:B------:R-:W-:Y:S02]  /*0dd0*/  R2UR UR4, R44 ;  /* 0x000000002c0472ca */ /* 0x000fe400000e0000 */
[----:B------:R-:W-:-:S09]  /*0de0*/  R2UR UR5, R45 ;  /* 0x000000002d0572ca */ /* 0x000fd200000e0000 */
[----:B------:R0:W2:Y:S04]  /*0df0*/  LD.E R4, desc[UR6][R4.64] ;  /* 0x0000000604047980 */ /* 0x0000a8000c101900 */
[----:B------:R-:W2:Y:S01]  /*0e00*/  LD.E R3, desc[UR4][R8.64] ;  /* 0x0000000408037980 */ /* 0x000ea2000c101900 */
[----:B0-----:R-:W-:Y:S02]  /*0e10*/  IMAD.MOV.U32 R5, RZ, RZ, R13 ;  /* 0x000000ffff057224 */ /* 0x001fe400078e000d */
[----:B--2---:R-:W-:Y:S02]  /*0e20*/  IMAD.IADD R3, R3, 0x1, R4 ;  /* 0x0000000103037824 */ /* 0x004fe400078e0204 */
[----:B------:R-:W-:-:S05]  /*0e30*/  IMAD.MOV.U32 R4, RZ, RZ, R12 ;  /* 0x000000ffff047224 */ /* 0x000fca00078e000c */
[----:B------:R0:W-:Y:S02]  /*0e40*/  ST.E desc[UR4][R4.64], R3 ;  /* 0x0000000304007985 */ /* 0x0001e4000c101904 */
[----:B0-----:R-:W-:Y:S02]  /*0e50*/  IMAD.MOV.U32 R4, RZ, RZ, R10 ;  /* 0x000000ffff047224 */ /* 0x001fe400078e000a */
[----:B------:R-:W-:Y:S02]  /*0e60*/  IMAD.MOV.U32 R5, RZ, RZ, R15 ;  /* 0x000000ffff057224 */ /* 0x000fe400078e000f */
[----:B-1----:R-:W-:-:S03]  /*0e70*/  IMAD.WIDE.U32 R6, R17, 0x4, R4 ;  /* 0x0000000411067825 */ /* 0x002fc600078e0004 */
[----:B------:R-:W2:Y:S04]  /*0e80*/  LD.E R10, desc[UR4][R4.64] ;  /* 0x00000004040a7980 */ /* 0x000ea8000c101900 */
[----:B------:R0:W2:Y:S01]  /*0e90*/  LD.E R7, desc[UR6][R6.64] ;  /* 0x0000000606077980 */ /* 0x0000a2000c101900 */
[----:B------:R-:W-:Y:S01]  /*0ea0*/  VIADD R0, R0, 0x1 ;  /* 0x0000000100007836 */ /* 0x000fe20000000000 */
[----:B------:R-:W-:Y:S02]  /*0eb0*/  IADD3 R12, P2, PT, R12, 0x4, RZ ;  /* 0x000000040c0c7810 */ /* 0x000fe40007f5e0ff */
[----:B------:R-:W-:Y:S01]  /*0ec0*/  IADD3 R8, P3, PT, R8, 0x4, RZ ;  /* 0x0000000408087810 */ /* 0x000fe20007f7e0ff */
[----:B0-----:R-:W-:Y:S01]  /*0ed0*/  IMAD.MOV.U32 R6, RZ, RZ, R14 ;  /* 0x000000ffff067224 */ /* 0x001fe200078e000e */
[----:B------:R-:W-:-:S03]  /*0ee0*/  IADD3 R14, P1, PT, R14, 0x4, RZ ;  /* 0x000000040e0e7810 */ /* 0x000fc60007f3e0ff */
[----:B------:R-:W-:Y:S02]  /*0ef0*/  IMAD.X R9, RZ, RZ, R9, P3 ;  /* 0x000000ffff097224 */ /* 0x000fe400018e0609 */
[----:B------:R-:W-:Y:S02]  /*0f00*/  IMAD.X R13, RZ, RZ, R13, P2 ;  /* 0x000000ffff0d7224 */ /* 0x000fe400010e060d */
[----:B--2---:R-:W-:Y:S01]  /*0f10*/  IMAD.IADD R11, R10, 0x1, R7 ;  /* 0x000000010a0b7824 */ /* 0x004fe200078e0207 */
[----:B------:R-:W-:-:S05]  /*0f20*/  IADD3 R10, P0, PT, R4, 0x4, RZ ;  /* 0x00000004040a7810 */ /* 0x000fca0007f1e0ff */
[----:B------:R-:W-:Y:S01]  /*0f30*/  IMAD.X R15, RZ, RZ, R5, P0 ;  /* 0x000000ffff0f7224 */ /* 0x000fe200000e0605 */
[----:B------:R-:W-:Y:S02]  /*0f40*/  ISETP.NE.AND P0, PT, R0, RZ, PT ;  /* 0x000000ff0000720c */ /* 0x000fe40003f05270 */
[----:B------:R-:W-:Y:S01]  /*0f50*/  MOV R7, R19 ;  /* 0x0000001300077202 */ /* 0x000fe20000000f00 */
[----:B------:R-:W-:-:S04]  /*0f60*/  IMAD.X R19, RZ, RZ, R19, P1 ;  /* 0x000000ffff137224 */ /* 0x000fc800008e0613 */
[----:B------:R1:W-:Y:S06]  /*0f70*/  ST.E desc[UR4][R6.64], R11 ;  /* 0x0000000b06007985 */ /* 0x0003ec000c101904 */
[----:B------:R-:W-:Y:S05]  /*0f80*/  @P0 BRA `(.L_x_18) ;  /* 0xfffffffc00840947 */ /* 0x000fea000383ffff */
.L_x_17:
[----:B------:R-:W-:Y:S05]  /*0f90*/  BSYNC.RECONVERGENT B0 ;  /* 0x0000000000007941 */ /* 0x000fea0003800200 */
.L_x_16:
[----:B-1----:R-:W-:Y:S01]  /*0fa0*/  IMAD.MOV.U32 R6, RZ, RZ, R28 ;  /* 0x000000ffff067224 */ /* 0x002fe200078e001c */
[----:B------:R-:W-:Y:S01]  /*0fb0*/  MOV R9, R31 ;  /* 0x0000001f00097202 */ /* 0x000fe20000000f00 */
[----:B------:R-:W-:Y:S01]  /*0fc0*/  IMAD.MOV.U32 R7, RZ, RZ, R29 ;  /* 0x000000ffff077224 */ /* 0x000fe200078e001d */
[----:B------:R-:W-:Y:S01]  /*0fd0*/  MOV R20, 0x1040 ;  /* 0x0000104000147802 */ /* 0x000fe20000000f00 */
[----:B------:R-:W-:Y:S02]  /*0fe0*/  IMAD.MOV.U32 R8, RZ, RZ, R30 ;  /* 0x000000ffff087224 */ /* 0x000fe400078e001e */
[----:B------:R-:W-:Y:S02]  /*0ff0*/  IMAD.MOV.U32 R4, RZ, RZ, R46 ;  /* 0x000000ffff047224 */ /* 0x000fe400078e002e */
[----:B------:R-:W-:Y:S02]  /*1000*/  IMAD.MOV.U32 R5, RZ, RZ, R47 ;  /* 0x000000ffff057224 */ /* 0x000fe400078e002f */
[----:B------:R-:W-:-:S02]  /*1010*/  IMAD.MOV.U32 R10, RZ, RZ, R17 ;  /* 0x000000ffff0a7224 */ /* 0x000fc400078e0011 */
[----:B------:R-:W-:-:S07]  /*1020*/  IMAD.MOV.U32 R21, RZ, RZ, 0x0 ;  /* 0x00000000ff157424 */ /* 0x000fce00078e00ff */
[----:B0-----:R-:W-:Y:S05]  /*1030*/  CALL.REL.NOINC `($_Z23multiplyKernelKaratsubaPiPKiS1_i$_Z26multiplyKernelKaratsubaRecPiPKiS1_i) ;  /* 0xfffffff000307944 */ /* 0x001fea0003c3ffff */
[----:B------:R-:W-:Y:S01]  /*1040*/  ISETP.NE.AND P6, PT, R18, RZ, PT ;  /* 0x000000ff1200720c */ /* 0x000fe20003fc5270 */
[----:B------:R-:W-:Y:S01]  /*1050*/  BSSY.RECONVERGENT B1, `(.L_x_19) ;  /* 0x00000ec000017945 */ /* 0x000fe20003800200 */
[----:B------:R-:W-:-:S11]  /*1060*/  IMAD.MOV.U32 R3, RZ, RZ, RZ ;  /* 0x000000ffff037224 */ /* 0x000fd600078e00ff */
[----:B------:R-:W-:Y:S05]  /*1070*/  @!P6 BRA `(.L_x_20) ;  /* 0x0000000c00a4e947 */ /* 0x000fea0003800000 */
[----:B------:R-:W-:Y:S01]  /*1080*/  SHF.R.U32.HI R0, RZ, 0x1, R2 ;  /* 0x00000001ff007819 */ /* 0x000fe20000011602 */
[----:B------:R-:W-:Y:S01]  /*1090*/  BSSY.RELIABLE B0, `(.L_x_21) ;  /* 0x00000be000007945 */ /* 0x000fe20003800100 */
[----:B------:R-:W-:Y:S02]  /*10a0*/  IADD3 R8, P0, PT, R46, 0x8, RZ ;  /* 0x000000082e087810 */ /* 0x000fe40007f1e0ff */
[----:B------:R-:W-:Y:S02]  /*10b0*/  LOP3.LUT R0, R0, 0x3ffffffc, RZ, 0xc0, !PT ;  /* 0x3ffffffc00007812 */ /* 0x000fe400078ec0ff */
[----:B------:R-:W-:Y:S01]  /*10c0*/  IADD3 R10, P1, PT, R24, 0x8, RZ ;  /* 0x00000008180a7810 */ /* 0x000fe20007f3e0ff */
[----:B------:R-:W-:Y:S01]  /*10d0*/  IMAD.X R9, RZ, RZ, R47, P0 ;  /* 0x000000ffff097224 */ /* 0x000fe200000e062f */
[----:B------:R-:W-:Y:S01]  /*10e0*/  IADD3 R6, P3, PT, R36, 0x8, RZ ;  /* 0x0000000824067810 */ /* 0x000fe20007f7e0ff */
[----:B------:R-:W-:Y:S01]  /*10f0*/  IMAD.MOV R0, RZ, RZ, -R0 ;  /* 0x000000ffff007224 */ /* 0x000fe200078e0a00 */
[----:B------:R-:W-:Y:S01]  /*1100*/  IADD3 R4, P2, PT, R26, 0x8, RZ ;  /* 0x000000081a047810 */ /* 0x000fe20007f5e0ff */
[----:B------:R-:W-:Y:S01]  /*1110*/  IMAD.X R11, RZ, RZ, R25, P1 ;  /* 0x000000ffff0b7224 */ /* 0x000fe200008e0619 */
[----:B------:R-:W-:Y:S01]  /*1120*/  LOP3.LUT R3, R17, 0x3ffffffc, RZ, 0xc0, !PT ;  /* 0x3ffffffc11037812 */ /* 0x000fe200078ec0ff */
[----:B------:R-:W-:Y:S01]  /*1130*/  IMAD.X R7, RZ, RZ, R37, P3 ;  /* 0x000000ffff077224 */ /* 0x000fe200018e0625 */
[----:B------:R-:W-:-:S02]  /*1140*/  ISETP.GE.AND P0, PT, R0, RZ, PT ;  /* 0x000000ff0000720c */ /* 0x000fc40003f06270 */
[----:B------:R-:W-:-:S11]  /*1150*/  IADD3.X R5, PT, PT, RZ, R27, RZ, P2, !PT ;  /* 0x0000001bff057210 */ /* 0x000fd600017fe4ff */
[----:B------:R-:W-:Y:S05]  /*1160*/  @P0 BRA `(.L_x_22) ;  /* 0x0000000800c00947 */ /* 0x000fea0003800000 */
[----:B------:R-:W-:Y:S01]  /*1170*/  IMAD.MOV R12, RZ, RZ, -R0 ;  /* 0x000000ffff0c7224 */ /* 0x000fe200078e0a00 */
[----:B------:R-:W-:Y:S01]  /*1180*/  BSSY.RECONVERGENT B2, `(.L_x_23) ;  /* 0x000006a000027945 */ /* 0x000fe20003800200 */
[----:B------:R-:W-:-:S03]  /*1190*/  PLOP3.LUT P0, PT, PT, PT, PT, 0x80, 0x8 ;  /* 0x000000000008781c */ /* 0x000fc60003f0f070 */
[----:B------:R-:W-:-:S13]  /*11a0*/  ISETP.GT.AND P1, PT, R12, 0xc, PT ;  /* 0x0000000c0c00780c */ /* 0x000fda0003f24270 */
[----:B------:R-:W-:Y:S05]  /*11b0*/  @!P1 BRA `(.L_x_24) ;  /* 0x0000000400989947 */ /* 0x000fea0003800000 */
[----:B------:R-:W-:-:S13]  /*11c0*/  PLOP3.LUT P0, PT, PT, PT, PT, 0x8, 0x80 ;  /* 0x000000000080781c */ /* 0x000fda0003f0e170 */
.L_x_25:
[C---:B------:R-:W-:Y:S02]  /*11d0*/  R2UR UR4, R44.reuse ;  /* 0x000000002c0472ca */ /* 0x040fe400000e0000 */
[C---:B------:R-:W-:Y:S02]  /*11e0*/  R2UR UR5, R45.reuse ;  /* 0x000000002d0572ca */ /* 0x040fe400000e0000 */
[C---:B------:R-:W-:Y:S02]  /*11f0*/  R2UR UR6, R44.reuse ;  /* 0x000000002c0672ca */ /* 0x040fe400000e0000 */
[C---:B------:R-:W-:Y:S02]  /*1200*/  R2UR UR7, R45.reuse ;  /* 0x000000002d0772ca */ /* 0x040fe400000e0000 */
[----:B------:R-:W-:Y:S02]  /*1210*/  R2UR UR8, R44 ;  /* 0x000000002c0872ca */ /* 0x000fe400000e0000 */
[----:B------:R-:W-:-:S05]  /*1220*/  R2UR UR9, R45 ;  /* 0x000000002d0972ca */ /* 0x000fca00000e0000 */
[----:B------:R-:W2:Y:S04]  /*1230*/  LD.E R12, desc[UR4][R8.64+-0x8] ;  /* 0xfffff804080c7980 */ /* 0x000ea8000c101900 */
[----:B------:R-:W2:Y:S04]  /*1240*/  LD.E R13, desc[UR6][R10.64+-0x8] ;  /* 0xfffff8060a0d7980 */ /* 0x000ea8000c101900 */
[----:B------:R-:W2:Y:S01]  /*1250*/  LD.E R14, desc[UR8][R4.64+-0x8] ;  /* 0xfffff808040e7980 */ /* 0x000ea2000c101900 */
[----:B------:R-:W-:Y:S02]  /*1260*/  R2UR UR10, R44 ;  /* 0x000000002c0a72ca */ /* 0x000fe400000e0000 */
[----:B------:R-:W-:-:S02]  /*1270*/  R2UR UR11, R45 ;  /* 0x000000002d0b72ca */ /* 0x000fc400000e0000 */
[----:B--2---:R-:W-:-:S05]  /*1280*/  IADD3 R13, PT, PT, R12, -R13, -R14 ;  /* 0x8000000d0c0d7210 */ /* 0x004fca0007ffe80e */
[----:B------:R0:W-:Y:S04]  /*1290*/  ST.E desc[UR4][R6.64+-0x8], R13 ;  /* 0xfffff80d06007985 */ /* 0x0001e8000c101904 */
[----:B------:R-:W2:Y:S04]  /*12a0*/  LD.E R12, desc[UR6][R8.64+-0x4] ;  /* 0xfffffc06080c7980 */ /* 0x000ea8000c101900 */
[----:B------:R-:W2:Y:S04]  /*12b0*/  LD.E R15, desc[UR8][R10.64+-0x4] ;  /* 0xfffffc080a0f7980 */ /* 0x000ea8000c101900 */
[----:B------:R-:W2:Y:S02]  /*12c0*/  LD.E R14, desc[UR10][R4.64+-0x4] ;  /* 0xfffffc0a040e7980 */ /* 0x000ea4000c101900 */
[----:B--2---:R-:W-:-:S05]  /*12d0*/  IADD3 R15, PT, PT, R12, -R15, -R14 ;  /* 0x8000000f0c0f7210 */ /* 0x004fca0007ffe80e */
[----:B------:R1:W-:Y:S04]  /*12e0*/  ST.E desc[UR4][R6.64+-0x4], R15 ;  /* 0xfffffc0f06007985 */ /* 0x0003e8000c101904 */
[----:B------:R-:W2:Y:S04]  /*12f0*/  LD.E R12, desc[UR6][R8.64] ;  /* 0x00000006080c7980 */ /* 0x000ea8000c101900 */
[----:B0-----:R-:W2:Y:S04]  /*1300*/  LD.E R13, desc[UR8][R10.64] ;  /* 0x000000080a0d7980 */ /* 0x001ea8000c101900 */
[----:B------:R-:W2:Y:S02]  /*1310*/  LD.E R14, desc[UR10][R4.64] ;  /* 0x0000000a040e7980 */ /* 0x000ea4000c101900 */
[----:B--2---:R-:W-:-:S05]  /*1320*/  IADD3 R13, PT, PT, R12, -R13, -R14 ;  /* 0x8000000d0c0d7210 */ /* 0x004fca0007ffe80e */
[----:B------:R0:W-:Y:S04]  /*1330*/  ST.E desc[UR4][R6.64], R13 ;  /* 0x0000000d06007985 */ /* 0x0001e8000c101904 */
[----:B------:R-:W2:Y:S04]  /*1340*/  LD.E R12, desc[UR6][R8.64+0x4] ;  /* 0x00000406080c7980 */ /* 0x000ea8000c101900 */
[----:B-1----:R-:W2:Y:S04]  /*1350*/  LD.E R15, desc[UR8][R10.64+0x4] ;  /* 0x000004080a0f7980 */ /* 0x002ea8000c101900 */
        /* <DEDUP_REMOVED lines=55> */
[----:B------:R-:W2:Y:S01]  /*16d0*/  LD.E R14, desc[UR10][R4.64+0x30] ;  /* 0x0000300a040e7980 */ /* 0x000ea2000c101900 */
[----:B------:R-:W-:Y:S01]  /*16e0*/  VIADD R0, R0, 0x10 ;  /* 0x0000001000007836 */ /* 0x000fe20000000000 */
[----:B--2---:R-:W-:-:S05]  /*16f0*/  IADD3 R13, PT, PT, R12, -R13, -R14 ;  /* 0x8000000d0c0d7210 */ /* 0x004fca0007ffe80e */
[----:B------:R0:W-:Y:S04]  /*1700*/  ST.E desc[UR4][R6.64+0x30], R13 ;  /* 0x0000300d06007985 */ /* 0x0001e8000c101904 */
[----:B------:R2:W3:Y:S04]  /*1710*/  LD.E R12, desc[UR6][R8.64+0x34] ;  /* 0x00003406080c7980 */ /* 0x0004e8000c101900 */
[----:B-1----:R1:W3:Y:S04]  /*1720*/  LD.E R15, desc[UR8][R10.64+0x34] ;  /* 0x000034080a0f7980 */ /* 0x0022e8000c101900 */
[----:B------:R4:W3:Y:S01]  /*1730*/  LD.E R14, desc[UR10][R4.64+0x34] ;  /* 0x0000340a040e7980 */ /* 0x0008e2000c101900 */
[----:B--2---:R-:W-:-:S02]  /*1740*/  IADD3 R8, P1, PT, R8, 0x40, RZ ;  /* 0x0000004008087810 */ /* 0x004fc40007f3e0ff */
[----:B-1----:R-:W-:-:S03]  /*1750*/  IADD3 R10, P2, PT, R10, 0x40, RZ ;  /* 0x000000400a0a7810 */ /* 0x002fc60007f5e0ff */
[----:B------:R-:W-:Y:S01]  /*1760*/  IMAD.X R9, RZ, RZ, R9, P1 ;  /* 0x000000ffff097224 */ /* 0x000fe200008e0609 */
[----:B------:R-:W-:Y:S02]  /*1770*/  ISETP.GE.AND P1, PT, R0, -0xc, PT ;  /* 0xfffffff40000780c */ /* 0x000fe40003f26270 */
[----:B----4-:R-:W-:Y:S01]  /*1780*/  IADD3 R4, P3, PT, R4, 0x40, RZ ;  /* 0x0000004004047810 */ /* 0x010fe20007f7e0ff */
[----:B------:R-:W-:-:S04]  /*1790*/  IMAD.X R11, RZ, RZ, R11, P2 ;  /* 0x000000ffff0b7224 */ /* 0x000fc800010e060b */
[----:B------:R-:W-:Y:S01]  /*17a0*/  IMAD.X R5, RZ, RZ, R5, P3 ;  /* 0x000000ffff057224 */ /* 0x000fe200018e0605 */
[----:B---3--:R-:W-:Y:S02]  /*17b0*/  IADD3 R15, PT, PT, R12, -R15, -R14 ;  /* 0x8000000f0c0f7210 */ /* 0x008fe40007ffe80e */
[----:B------:R-:W-:-:S03]  /*17c0*/  IADD3 R12, P4, PT, R6, 0x40, RZ ;  /* 0x00000040060c7810 */ /* 0x000fc60007f9e0ff */
[----:B------:R1:W-:Y:S02]  /*17d0*/  ST.E desc[UR4][R6.64+0x34], R15 ;  /* 0x0000340f06007985 */ /* 0x0003e4000c101904 */
[----:B0-----:R-:W-:Y:S02]  /*17e0*/  IMAD.X R13, RZ, RZ, R7, P4 ;  /* 0x000000ffff0d7224 */ /* 0x001fe400020e0607 */
[----:B-1----:R-:W-:-:S03]  /*17f0*/  IMAD.MOV.U32 R6, RZ, RZ, R12 ;  /* 0x000000ffff067224 */ /* 0x002fc600078e000c */
[----:B------:R-:W-:Y:S01]  /*1800*/  MOV R7, R13 ;  /* 0x0000000d00077202 */ /* 0x000fe20000000f00 */
[----:B------:R-:W-:Y:S06]  /*1810*/  @!P1 BRA `(.L_x_25) ;  /* 0xfffffff8006c9947 */ /* 0x000fec000383ffff */
.L_x_24:
[----:B------:R-:W-:Y:S05]  /*1820*/  BSYNC.RECONVERGENT B2 ;  /* 0x0000000000027941 */ /* 0x000fea0003800200 */
.L_x_23:
[----:B------:R-:W-:Y:S01]  /*1830*/  IMAD.MOV R12, RZ, RZ, -R0 ;  /* 0x000000ffff0c7224 */ /* 0x000fe200078e0a00 */
[----:B------:R-:W-:Y:S04]  /*1840*/  BSSY.RECONVERGENT B2, `(.L_x_26) ;  /* 0x000003f000027945 */ /* 0x000fe80003800200 */
[----:B------:R-:W-:-:S13]  /*1850*/  ISETP.GT.AND P1, PT, R12, 0x4, PT ;  /* 0x000000040c00780c */ /* 0x000fda0003f24270 */
[----:B------:R-:W-:Y:S05]  /*1860*/  @!P1 BRA `(.L_x_27) ;  /* 0x0000000000f09947 */ /* 0x000fea0003800000 */
        /* <DEDUP_REMOVED lines=43> */
[----:B------:R2:W3:Y:S04]  /*1b20*/  LD.E R12, desc[UR6][R8.64+0x14] ;  /* 0x00001406080c7980 */ /* 0x0004e8000c101900 */
[----:B-1----:R1:W3:Y:S04]  /*1b30*/  LD.E R15, desc[UR8][R10.64+0x14] ;  /* 0x000014080a0f7980 */ /* 0x0022e8000c101900 */
[----:B------:R4:W3:Y:S01]  /*1b40*/  LD.E R14, desc[UR10][R4.64+0x14] ;  /* 0x0000140a040e7980 */ /* 0x0008e2000c101900 */
[----:B------:R-:W-:Y:S01]  /*1b50*/  PLOP3.LUT P0, PT, PT, PT, PT, 0x8, 0x80 ;  /* 0x000000000080781c */ /* 0x000fe20003f0e170 */
[----:B------:R-:W-:Y:S01]  /*1b60*/  VIADD R0, R0, 0x8 ;  /* 0x0000000800007836 */ /* 0x000fe20000000000 */
[----:B--2---:R-:W-:-:S02]  /*1b70*/  IADD3 R8, P1, PT, R8, 0x20, RZ ;  /* 0x0000002008087810 */ /* 0x004fc40007f3e0ff */
[----:B-1----:R-:W-:-:S03]  /*1b80*/  IADD3 R10, P2, PT, R10, 0x20, RZ ;  /* 0x000000200a0a7810 */ /* 0x002fc60007f5e0ff */
[----:B------:R-:W-:Y:S01]  /*1b90*/  IMAD.X R9, RZ, RZ, R9, P1 ;  /* 0x000000ffff097224 */ /* 0x000fe200008e0609 */
[----:B----4-:R-:W-:Y:S01]  /*1ba0*/  IADD3 R4, P3, PT, R4, 0x20, RZ ;  /* 0x0000002004047810 */ /* 0x010fe20007f7e0ff */
[----:B------:R-:W-:-:S04]  /*1bb0*/  IMAD.X R11, RZ, RZ, R11, P2 ;  /* 0x000000ffff0b7224 */ /* 0x000fc800010e060b */
[----:B------:R-:W-:Y:S01]  /*1bc0*/  IMAD.X R5, RZ, RZ, R5, P3 ;  /* 0x000000ffff057224 */ /* 0x000fe200018e0605 */
[----:B---3--:R-:W-:Y:S02]  /*1bd0*/  IADD3 R15, PT, PT, R12, -R15, -R14 ;  /* 0x8000000f0c0f7210 */ /* 0x008fe40007ffe80e */
[----:B------:R-:W-:-:S03]  /*1be0*/  IADD3 R12, P4, PT, R6, 0x20, RZ ;  /* 0x00000020060c7810 */ /* 0x000fc60007f9e0ff */
[----:B------:R1:W-:Y:S02]  /*1bf0*/  ST.E desc[UR4][R6.64+0x14], R15 ;  /* 0x0000140f06007985 */ /* 0x0003e4000c101904 */
[----:B0-----:R-:W-:Y:S02]  /*1c00*/  IMAD.X R13, RZ, RZ, R7, P4 ;  /* 0x000000ffff0d7224 */ /* 0x001fe400020e0607 */
[----:B-1----:R-:W-:Y:S02]  /*1c10*/  IMAD.MOV.U32 R6, RZ, RZ, R12 ;  /* 0x000000ffff067224 */ /* 0x002fe400078e000c */
[----:B------:R-:W-:-:S07]  /*1c20*/  IMAD.MOV.U32 R7, RZ, RZ, R13 ;  /* 0x000000ffff077224 */ /* 0x000fce00078e000d */
.L_x_27:
[----:B------:R-:W-:Y:S05]  /*1c30*/  BSYNC.RECONVERGENT B2 ;  /* 0x0000000000027941 */ /* 0x000fea0003800200 */
.L_x_26:
[----:B------:R-:W-:-:S13]  /*1c40*/  ISETP.NE.OR P0, PT, R0, RZ, P0 ;  /* 0x000000ff0000720c */ /* 0x000fda0000705670 */
[----:B------:R-:W-:Y:S05]  /*1c50*/  @!P0 BREAK.RELIABLE B0 ;  /* 0x0000000000008942 */ /* 0x000fea0003800100 */
[----:B------:R-:W-:Y:S05]  /*1c60*/  @!P0 BRA `(.L_x_20) ;  /* 0x0000000000a88947 */ /* 0x000fea0003800000 */
.L_x_22:
[----:B------:R-:W-:Y:S05]  /*1c70*/  BSYNC.RELIABLE B0 ;  /* 0x0000000000007941 */ /* 0x000fea0003800100 */
.L_x_21:
        /* <DEDUP_REMOVED lines=20> */
[----:B------:R-:W2:Y:S01]  /*1dc0*/  LD.E R14, desc[UR10][R4.64] ;  /* 0x0000000a040e7980 */ /* 0x000ea2000c101900 */
[----:B------:R-:W-:-:S02]  /*1dd0*/  IADD3 R0, PT, PT, R0, 0x4, RZ ;  /* 0x0000000400007810 */ /* 0x000fc40007ffe0ff */
        /* <DEDUP_REMOVED lines=8> */
[----:B------:R-:W-:Y:S02]  /*1e60*/  ISETP.NE.AND P0, PT, R0, RZ, PT ;  /* 0x000000ff0000720c */ /* 0x000fe40003f05270 */
        /* <DEDUP_REMOVED lines=8> */
[----:B------:R-:W-:Y:S01]  /*1ef0*/  IMAD.MOV.U32 R7, RZ, RZ, R13 ;  /* 0x000000ffff077224 */ /* 0x000fe200078e000d */
[----:B------:R-:W-:Y:S06]  /*1f00*/  @P0 BRA `(.L_x_21) ;  /* 0xfffffffc005c0947 */ /* 0x000fec000383ffff */
.L_x_20:
[----:B------:R-:W-:Y:S05]  /*1f10*/  BSYNC.RECONVERGENT B1 ;  /* 0x0000000000017941 */ /* 0x000fea0003800200 */
.L_x_19:
[----:B------:R-:W-:-:S04]  /*1f20*/  SHF.R.U32.HI R0, RZ, 0x1, R2 ;  /* 0x00000001ff007819 */ /* 0x000fc80000011602 */
[----:B------:R-:W-:-:S13]  /*1f30*/  LOP3.LUT P0, R0, R0, 0x3, RZ, 0xc0, !PT ;  /* 0x0000000300007812 */ /* 0x000fda000780c0ff */
[----:B------:R-:W-:Y:S05]  /*1f40*/  @!P0 BRA `(.L_x_7) ;  /* 0x0000000000a48947 */ /* 0x000fea0003800000 */
[----:B------:R-:W-:Y:S01]  /*1f50*/  IMAD.MOV.U32 R4, RZ, RZ, R36 ;  /* 0x000000ffff047224 */ /* 0x000fe200078e0024 */
[----:B------:R-:W-:Y:S01]  /*1f60*/  BSSY.RECONVERGENT B0, `(.L_x_7) ;  /* 0x0000027000007945 */ /* 0x000fe20003800200 */
[----:B------:R-:W-:Y:S02]  /*1f70*/  IMAD.MOV.U32 R5, RZ, RZ, R37 ;  /* 0x000000ffff057224 */ /* 0x000fe400078e0025 */
[----:B------:R-:W-:-:S04]  /*1f80*/  IMAD.WIDE.U32 R26, R3, 0x4, R26 ;  /* 0x00000004031a7825 */ /* 0x000fc800078e001a */
[----:B------:R-:W-:-:S04]  /*1f90*/  IMAD.WIDE.U32 R4, R3, 0x4, R4 ;  /* 0x0000000403047825 */ /* 0x000fc800078e0004 */
[----:B------:R-:W-:Y:S01]  /*1fa0*/  IMAD.WIDE.U32 R24, R3, 0x4, R24 ;  /* 0x0000000403187825 */ /* 0x000fe200078e0018 */
[----:B------:R-:W-:-:S03]  /*1fb0*/  MOV R7, R4 ;  /* 0x0000000400077202 */ /* 0x000fc60000000f00 */
[----:B------:R-:W-:-:S04]  /*1fc0*/  IMAD.WIDE.U32 R46, R3, 0x4, R46 ;  /* 0x00000004032e7825 */ /* 0x000fc800078e002e */
[----:B------:R-:W-:Y:S02]  /*1fd0*/  IMAD.MOV.U32 R8, RZ, RZ, R5 ;  /* 0x000000ffff087224 */ /* 0x000fe400078e0005 */
[----:B------:R-:W-:-:S07]  /*1fe0*/  IMAD.MOV R0, RZ, RZ, -R0 ;  /* 0x000000ffff007224 */ /* 0x000fce00078e0a00 */
.L_x_28:
[C---:B------:R-:W-:Y:S01]  /*1ff0*/  R2UR UR4, R44.reuse ;  /* 0x000000002c0472ca */ /* 0x040fe200000e0000 */
[----:B0-----:R-:W-:Y:S01]  /*2000*/  IMAD.MOV.U32 R2, RZ, RZ, R46 ;  /* 0x000000ffff027224 */ /* 0x001fe200078e002e */
[C---:B------:R-:W-:Y:S01]  /*2010*/  R2UR UR5, R45.reuse ;  /* 0x000000002d0572ca */ /* 0x040fe200000e0000 */
[----:B------:R-:W-:Y:S01]  /*2020*/  IMAD.MOV.U32 R3, RZ, RZ, R47 ;  /* 0x000000ffff037224 */ /* 0x000fe200078e002f */
[C---:B------:R-:W-:Y:S02]  /*2030*/  R2UR UR6, R44.reuse ;  /* 0x000000002c0672ca */ /* 0x040fe400000e0000 */
[C---:B------:R-:W-:Y:S02]  /*2040*/  R2UR UR7, R45.reuse ;  /* 0x000000002d0772ca */ /* 0x040fe400000e0000 */
[----:B------:R-:W-:Y:S02]  /*2050*/  R2UR UR8, R44 ;  /* 0x000000002c0872ca */ /* 0x000fe400000e0000 */
[----:B------:R-:W-:-:S05]  /*2060*/  R2UR UR9, R45 ;  /* 0x000000002d0972ca */ /* 0x000fca00000e0000 */
[----:B------:R0:W2:Y:S02]  /*2070*/  LD.E R4, desc[UR4][R2.64] ;  /* 0x0000000402047980 */ /* 0x0000a4000c101900 */
[----:B0-----:R-:W-:Y:S02]  /*2080*/  IMAD.MOV.U32 R2, RZ, RZ, R24 ;  /* 0x000000ffff027224 */ /* 0x001fe400078e0018 */
[----:B------:R-:W-:-:S05]  /*2090*/  IMAD.MOV.U32 R3, RZ, RZ, R25 ;  /* 0x000000ffff037224 */ /* 0x000fca00078e0019 */
[----:B------:R0:W2:Y:S02]  /*20a0*/  LD.E R5, desc[UR6][R2.64] ;  /* 0x0000000602057980 */ /* 0x0000a4000c101900 */
[----:B0-----:R-:W-:Y:S02]  /*20b0*/  IMAD.MOV.U32 R2, RZ, RZ, R26 ;  /* 0x000000ffff027224 */ /* 0x001fe400078e001a */
[----:B------:R-:W-:-:S05]  /*20c0*/  IMAD.MOV.U32 R3, RZ, RZ, R27 ;  /* 0x000000ffff037224 */ /* 0x000fca00078e001b */
[----:B------:R0:W2:Y:S01]  /*20d0*/  LD.E R6, desc[UR8][R2.64] ;  /* 0x0000000802067980 */ /* 0x0000a2000c101900 */
[----:B------:R-:W-:Y:S01]  /*20e0*/  VIADD R0, R0, 0x1 ;  /* 0x0000000100007836 */ /* 0x000fe20000000000 */
[----:B------:R-:W-:Y:S02]  /*20f0*/  IADD3 R26, P2, PT, R26, 0x4, RZ ;  /* 0x000000041a1a7810 */ /* 0x000fe40007f5e0ff */
[----:B------:R-:W-:Y:S02]  /*2100*/  IADD3 R24, P3, PT, R24, 0x4, RZ ;  /* 0x0000000418187810 */ /* 0x000fe40007f7e0ff */
[----:B------:R-:W-:Y:S01]  /*2110*/  ISETP.NE.AND P0, PT, R0, RZ, PT ;  /* 0x000000ff0000720c */ /* 0x000fe20003f05270 */
[----:B------:R-:W-:Y:S01]  /*2120*/  IMAD.X R27, RZ, RZ, R27, P2 ;  /* 0x000000ffff1b7224 */ /* 0x000fe200010e061b */
[----:B------:R-:W-:Y:S01]  /*2130*/  IADD3 R46, P4, PT, R46, 0x4, RZ ;  /* 0x000000042e2e7810 */ /* 0x000fe20007f9e0ff */
[----:B------:R-:W-:Y:S01]  /*2140*/  IMAD.X R25, RZ, RZ, R25, P3 ;  /* 0x000000ffff197224 */ /* 0x000fe200018e0619 */
[----:B0-----:R-:W-:Y:S01]  /*2150*/  MOV R2, R7 ;  /* 0x0000000700027202 */ /* 0x001fe20000000f00 */
[----:B------:R-:W-:Y:S01]  /*2160*/  IMAD.MOV.U32 R3, RZ, RZ, R8 ;  /* 0x000000ffff037224 */ /* 0x000fe200078e0008 */
[----:B------:R-:W-:Y:S01]  /*2170*/  IADD3 R7, P1, PT, R7, 0x4, RZ ;  /* 0x0000000407077810 */ /* 0x000fe20007f3e0ff */
[----:B------:R-:W-:-:S04]  /*2180*/  IMAD.X R47, RZ, RZ, R47, P4 ;  /* 0x000000ffff2f7224 */ /* 0x000fc800020e062f */
[----:B------:R-:W-:Y:S01]  /*2190*/  IMAD.X R8, RZ, RZ, R8, P1 ;  /* 0x000000ffff087224 */ /* 0x000fe200008e0608 */
[----:B--2---:R-:W-:-:S05]  /*21a0*/  IADD3 R5, PT, PT, R4, -R5, -R6 ;  /* 0x8000000504057210 */ /* 0x004fca0007ffe806 */
[----:B------:R0:W-:Y:S01]  /*21b0*/  ST.E desc[UR4][R2.64], R5 ;  /* 0x0000000502007985 */ /* 0x0001e2000c101904 */
[----:B------:R-:W-:Y:S05]  /*21c0*/  @P0 BRA `(.L_x_28) ;  /* 0xfffffffc00880947 */ /* 0x000fea000383ffff */
[----:B------:R-:W-:Y:S05]  /*21d0*/  BSYNC.RECONVERGENT B0 ;  /* 0x0000000000007941 */ /* 0x000fea0003800200 */
.L_x_7:
[----:B------:R-:W-:Y:S05]  /*21e0*/  BSYNC.RECONVERGENT B6 ;  /* 0x0000000000067941 */ /* 0x000fea0003800200 */
.L_x_5:
[----:B------:R-:W2:Y:S01]  /*21f0*/  LDL R20, [R1+0x14] ;  /* 0x0000140001147983 */ /* 0x000ea20000100800 */
[----:B------:R1:W-:Y:S05]  /*2200*/  BMOV.32 B6, R16 ;  /* 0x0000001006007356 */ /* 0x0003ea0000000000 */
[----:B------:R-:W2:Y:S04]  /*2210*/  LDL R21, [R1+0x18] ;  /* 0x0000180001157983 */ /* 0x000ea80000100800 */
[----:B0-----:R-:W2:Y:S04]  /*2220*/  LDL R2, [R1] ;  /* 0x0000000001027983 */ /* 0x001ea80000100800 */
[----:B-1----:R-:W2:Y:S04]  /*2230*/  LDL R16, [R1+0x4] ;  /* 0x0000040001107983 */ /* 0x002ea80000100800 */
[----:B------:R-:W2:Y:S04]  /*2240*/  LDL R17, [R1+0x8] ;  /* 0x0000080001117983 */ /* 0x000ea80000100800 */
        /* <DEDUP_REMOVED lines=19> */
[----:B------:R0:W2:Y:S02]  /*2380*/  LDL R47, [R1+0x60] ;  /* 0x00006000012f7983 */ /* 0x0000a40000100800 */
[----:B0-----:R-:W-:Y:S01]  /*2390*/  VIADD R1, R1, 0x68 ;  /* 0x0000006801017836 */ /* 0x001fe20000000000 */
[----:B--2---:R-:W-:Y:S06]  /*23a0*/  RET.REL.NODEC R20 `(_Z23multiplyKernelKaratsubaPiPKiS1_i) ;  /* 0xffffffdc14147950 */ /* 0x004fec0003c3ffff */
.L_x_29:
        /* <DEDUP_REMOVED lines=13> */
.L_x_30:


//--------------------- .nv.shared.reserved.0     --------------------------
	.section	.nv.shared.reserved.0,"aw",@nobits
	.weak		__nv_reservedSMEM_offset_0_alias
	.size		__nv_reservedSMEM_offset_0_alias, 0, 64
	.other		__nv_reservedSMEM_offset_0_alias,@"STO_CUDA_RESERVED_SHARED STV_DEFAULT"
__nv_reservedSMEM_offset_0_alias:
	.zero		0
	.zero		64


//--------------------- .nv.constant0._Z14multiplyKernelPiPKiS1_i --------------------------
	.section	.nv.constant0._Z14multiplyKernelPiPKiS1_i,"a",@progbits
	.sectionflags	@""
	.align	4
.nv.constant0._Z14multiplyKernelPiPKiS1_i:
	.zero		924


//--------------------- .nv.constant0._Z23multiplyKernelKaratsubaPiPKiS1_i --------------------------
	.section	.nv.constant0._Z23multiplyKernelKaratsubaPiPKiS1_i,"a",@progbits
	.sectionflags	@""
	.align	4
.nv.constant0._Z23multiplyKernelKaratsubaPiPKiS1_i:
	.zero		924


//--------------------- SYMBOLS --------------------------

	.type		.nv.reservedSmem.offset0,@object
	.size		.nv.reservedSmem.offset0,0x4
	.type		malloc,@function
